//
// Generated by NVIDIA NVVM Compiler
//
// Compiler Build ID: CL-36424714
// Cuda compilation tools, release 13.0, V13.0.88
// Based on NVVM 20.0.0
//

.version 9.0
.target sm_100
.address_size 64

	// .globl	_Z4ddddP6float3ii
.extern .func  (.param .b32 func_retval0) vprintf
(
	.param .b64 vprintf_param_0,
	.param .b64 vprintf_param_1
)
;
.global .align 1 .b8 $str[72] = {45, 45, 45, 45, 45, 45, 45, 45, 45, 45, 45, 45, 45, 45, 45, 45, 45, 45, 45, 45, 45, 45, 45, 45, 45, 45, 45, 45, 45, 45, 45, 45, 45, 45, 45, 45, 45, 45, 45, 45, 45, 45, 45, 45, 45, 45, 45, 45, 45, 45, 45, 45, 45, 45, 45, 45, 45, 45, 45, 45, 45, 45, 45, 45, 45, 45, 45, 45, 45, 45, 10};
.global .align 1 .b8 $str$1[5] = {37, 102, 32, 124};
.global .align 1 .b8 $str$2[2] = {10};

.visible .entry _Z4ddddP6float3ii(
	.param .u64 .ptr .align 1 _Z4ddddP6float3ii_param_0,
	.param .u32 _Z4ddddP6float3ii_param_1,
	.param .u32 _Z4ddddP6float3ii_param_2
)
{
	.local .align 8 .b8 	__local_depot0[8];
	.reg .b64 	%SP;
	.reg .b64 	%SPL;
	.reg .pred 	%p<17>;
	.reg .b32 	%r<119>;
	.reg .b32 	%f<32>;
	.reg .b64 	%rd<58>;
	.reg .b64 	%fd<32>;

	mov.u64 	%SPL, __local_depot0;
	cvta.local.u64 	%SP, %SPL;
	ld.param.u64 	%rd7, [_Z4ddddP6float3ii_param_0];
	ld.param.u32 	%r22, [_Z4ddddP6float3ii_param_1];
	ld.param.u32 	%r23, [_Z4ddddP6float3ii_param_2];
	cvta.to.global.u64 	%rd1, %rd7;
	mov.u64 	%rd8, $str;
	cvta.global.u64 	%rd9, %rd8;
	{ // callseq 0, 0
	.param .b64 param0;
	st.param.b64 	[param0], %rd9;
	.param .b64 param1;
	st.param.b64 	[param1], 0;
	.param .b32 retval0;
	call.uni (retval0), 
	vprintf, 
	(
	param0, 
	param1
	);
	ld.param.b32 	%r24, [retval0];
	} // callseq 0
	setp.lt.s32 	%p1, %r22, 1;
	@%p1 bra 	$L__BB0_23;
	setp.lt.s32 	%p2, %r23, 1;
	@%p2 bra 	$L__BB0_17;
	and.b32  	%r1, %r23, 15;
	and.b32  	%r2, %r23, 7;
	and.b32  	%r3, %r23, 3;
	mov.b32 	%r112, 0;
	mov.u64 	%rd53, $str$2;
	add.u64 	%rd20, %SP, 0;
	mov.u64 	%rd41, $str$1;
$L__BB0_3:
	setp.lt.u32 	%p7, %r23, 16;
	mul.lo.s32 	%r5, %r112, %r23;
	mov.b32 	%r115, 0;
	@%p7 bra 	$L__BB0_6;
	and.b32  	%r40, %r23, 2147483632;
	neg.s32 	%r113, %r40;
	mul.wide.u32 	%rd14, %r5, 12;
	add.s64 	%rd15, %rd1, %rd14;
	add.s64 	%rd57, %rd15, 96;
$L__BB0_5:
	.pragma "nounroll";
	and.b32  	%r115, %r23, 2147483632;
	ld.global.f32 	%f1, [%rd57+-96];
	cvt.f64.f32 	%fd1, %f1;
	add.u64 	%rd16, %SP, 0;
	add.u64 	%rd17, %SPL, 0;
	st.local.f64 	[%rd17], %fd1;
	mov.u64 	%rd18, $str$1;
	cvta.global.u64 	%rd19, %rd18;
	{ // callseq 6, 0
	.param .b64 param0;
	st.param.b64 	[param0], %rd19;
	.param .b64 param1;
	st.param.b64 	[param1], %rd16;
	.param .b32 retval0;
	call.uni (retval0), 
	vprintf, 
	(
	param0, 
	param1
	);
	ld.param.b32 	%r41, [retval0];
	} // callseq 6
	ld.global.f32 	%f2, [%rd57+-84];
	cvt.f64.f32 	%fd2, %f2;
	st.local.f64 	[%rd17], %fd2;
	{ // callseq 7, 0
	.param .b64 param0;
	st.param.b64 	[param0], %rd19;
	.param .b64 param1;
	st.param.b64 	[param1], %rd16;
	.param .b32 retval0;
	call.uni (retval0), 
	vprintf, 
	(
	param0, 
	param1
	);
	ld.param.b32 	%r43, [retval0];
	} // callseq 7
	ld.global.f32 	%f3, [%rd57+-72];
	cvt.f64.f32 	%fd3, %f3;
	st.local.f64 	[%rd17], %fd3;
	{ // callseq 8, 0
	.param .b64 param0;
	st.param.b64 	[param0], %rd19;
	.param .b64 param1;
	st.param.b64 	[param1], %rd16;
	.param .b32 retval0;
	call.uni (retval0), 
	vprintf, 
	(
	param0, 
	param1
	);
	ld.param.b32 	%r45, [retval0];
	} // callseq 8
	ld.global.f32 	%f4, [%rd57+-60];
	cvt.f64.f32 	%fd4, %f4;
	st.local.f64 	[%rd17], %fd4;
	{ // callseq 9, 0
	.param .b64 param0;
	st.param.b64 	[param0], %rd19;
	.param .b64 param1;
	st.param.b64 	[param1], %rd16;
	.param .b32 retval0;
	call.uni (retval0), 
	vprintf, 
	(
	param0, 
	param1
	);
	ld.param.b32 	%r47, [retval0];
	} // callseq 9
	ld.global.f32 	%f5, [%rd57+-48];
	cvt.f64.f32 	%fd5, %f5;
	st.local.f64 	[%rd17], %fd5;
	{ // callseq 10, 0
	.param .b64 param0;
	st.param.b64 	[param0], %rd19;
	.param .b64 param1;
	st.param.b64 	[param1], %rd16;
	.param .b32 retval0;
	call.uni (retval0), 
	vprintf, 
	(
	param0, 
	param1
	);
	ld.param.b32 	%r49, [retval0];
	} // callseq 10
	ld.global.f32 	%f6, [%rd57+-36];
	cvt.f64.f32 	%fd6, %f6;
	st.local.f64 	[%rd17], %fd6;
	{ // callseq 11, 0
	.param .b64 param0;
	st.param.b64 	[param0], %rd19;
	.param .b64 param1;
	st.param.b64 	[param1], %rd16;
	.param .b32 retval0;
	call.uni (retval0), 
	vprintf, 
	(
	param0, 
	param1
	);
	ld.param.b32 	%r51, [retval0];
	} // callseq 11
	ld.global.f32 	%f7, [%rd57+-24];
	cvt.f64.f32 	%fd7, %f7;
	st.local.f64 	[%rd17], %fd7;
	{ // callseq 12, 0
	.param .b64 param0;
	st.param.b64 	[param0], %rd19;
	.param .b64 param1;
	st.param.b64 	[param1], %rd16;
	.param .b32 retval0;
	call.uni (retval0), 
	vprintf, 
	(
	param0, 
	param1
	);
	ld.param.b32 	%r53, [retval0];
	} // callseq 12
	ld.global.f32 	%f8, [%rd57+-12];
	cvt.f64.f32 	%fd8, %f8;
	st.local.f64 	[%rd17], %fd8;
	{ // callseq 13, 0
	.param .b64 param0;
	st.param.b64 	[param0], %rd19;
	.param .b64 param1;
	st.param.b64 	[param1], %rd16;
	.param .b32 retval0;
	call.uni (retval0), 
	vprintf, 
	(
	param0, 
	param1
	);
	ld.param.b32 	%r55, [retval0];
	} // callseq 13
	ld.global.f32 	%f9, [%rd57];
	cvt.f64.f32 	%fd9, %f9;
	st.local.f64 	[%rd17], %fd9;
	{ // callseq 14, 0
	.param .b64 param0;
	st.param.b64 	[param0], %rd19;
	.param .b64 param1;
	st.param.b64 	[param1], %rd16;
	.param .b32 retval0;
	call.uni (retval0), 
	vprintf, 
	(
	param0, 
	param1
	);
	ld.param.b32 	%r57, [retval0];
	} // callseq 14
	ld.global.f32 	%f10, [%rd57+12];
	cvt.f64.f32 	%fd10, %f10;
	st.local.f64 	[%rd17], %fd10;
	{ // callseq 15, 0
	.param .b64 param0;
	st.param.b64 	[param0], %rd19;
	.param .b64 param1;
	st.param.b64 	[param1], %rd16;
	.param .b32 retval0;
	call.uni (retval0), 
	vprintf, 
	(
	param0, 
	param1
	);
	ld.param.b32 	%r59, [retval0];
	} // callseq 15
	ld.global.f32 	%f11, [%rd57+24];
	cvt.f64.f32 	%fd11, %f11;
	st.local.f64 	[%rd17], %fd11;
	{ // callseq 16, 0
	.param .b64 param0;
	st.param.b64 	[param0], %rd19;
	.param .b64 param1;
	st.param.b64 	[param1], %rd16;
	.param .b32 retval0;
	call.uni (retval0), 
	vprintf, 
	(
	param0, 
	param1
	);
	ld.param.b32 	%r61, [retval0];
	} // callseq 16
	ld.global.f32 	%f12, [%rd57+36];
	cvt.f64.f32 	%fd12, %f12;
	st.local.f64 	[%rd17], %fd12;
	{ // callseq 17, 0
	.param .b64 param0;
	st.param.b64 	[param0], %rd19;
	.param .b64 param1;
	st.param.b64 	[param1], %rd16;
	.param .b32 retval0;
	call.uni (retval0), 
	vprintf, 
	(
	param0, 
	param1
	);
	ld.param.b32 	%r63, [retval0];
	} // callseq 17
	ld.global.f32 	%f13, [%rd57+48];
	cvt.f64.f32 	%fd13, %f13;
	st.local.f64 	[%rd17], %fd13;
	{ // callseq 18, 0
	.param .b64 param0;
	st.param.b64 	[param0], %rd19;
	.param .b64 param1;
	st.param.b64 	[param1], %rd16;
	.param .b32 retval0;
	call.uni (retval0), 
	vprintf, 
	(
	param0, 
	param1
	);
	ld.param.b32 	%r65, [retval0];
	} // callseq 18
	ld.global.f32 	%f14, [%rd57+60];
	cvt.f64.f32 	%fd14, %f14;
	st.local.f64 	[%rd17], %fd14;
	{ // callseq 19, 0
	.param .b64 param0;
	st.param.b64 	[param0], %rd19;
	.param .b64 param1;
	st.param.b64 	[param1], %rd16;
	.param .b32 retval0;
	call.uni (retval0), 
	vprintf, 
	(
	param0, 
	param1
	);
	ld.param.b32 	%r67, [retval0];
	} // callseq 19
	ld.global.f32 	%f15, [%rd57+72];
	cvt.f64.f32 	%fd15, %f15;
	st.local.f64 	[%rd17], %fd15;
	{ // callseq 20, 0
	.param .b64 param0;
	st.param.b64 	[param0], %rd19;
	.param .b64 param1;
	st.param.b64 	[param1], %rd16;
	.param .b32 retval0;
	call.uni (retval0), 
	vprintf, 
	(
	param0, 
	param1
	);
	ld.param.b32 	%r69, [retval0];
	} // callseq 20
	ld.global.f32 	%f16, [%rd57+84];
	cvt.f64.f32 	%fd16, %f16;
	st.local.f64 	[%rd17], %fd16;
	{ // callseq 21, 0
	.param .b64 param0;
	st.param.b64 	[param0], %rd19;
	.param .b64 param1;
	st.param.b64 	[param1], %rd16;
	.param .b32 retval0;
	call.uni (retval0), 
	vprintf, 
	(
	param0, 
	param1
	);
	ld.param.b32 	%r71, [retval0];
	} // callseq 21
	add.s32 	%r113, %r113, 16;
	add.s64 	%rd57, %rd57, 192;
	setp.eq.s32 	%p8, %r113, 0;
	@%p8 bra 	$L__BB0_6;
	bra.uni 	$L__BB0_5;
$L__BB0_6:
	setp.eq.s32 	%p9, %r1, 0;
	@%p9 bra 	$L__BB0_16;
	cvta.to.local.u64 	%rd5, %rd20;
	add.s32 	%r73, %r1, -1;
	setp.lt.u32 	%p10, %r73, 7;
	@%p10 bra 	$L__BB0_9;
	add.s32 	%r74, %r115, %r5;
	mul.wide.u32 	%rd21, %r74, 12;
	add.s64 	%rd22, %rd1, %rd21;
	ld.global.f32 	%f17, [%rd22];
	cvt.f64.f32 	%fd17, %f17;
	st.local.f64 	[%rd5], %fd17;
	cvta.global.u64 	%rd24, %rd41;
	{ // callseq 22, 0
	.param .b64 param0;
	st.param.b64 	[param0], %rd24;
	.param .b64 param1;
	st.param.b64 	[param1], %rd20;
	.param .b32 retval0;
	call.uni (retval0), 
	vprintf, 
	(
	param0, 
	param1
	);
	ld.param.b32 	%r75, [retval0];
	} // callseq 22
	cvt.u64.u32 	%rd26, %r5;
	cvt.u64.u32 	%rd27, %r115;
	add.s64 	%rd28, %rd27, %rd26;
	mad.lo.s64 	%rd29, %rd28, 12, %rd1;
	ld.global.f32 	%f18, [%rd29+12];
	cvt.f64.f32 	%fd18, %f18;
	st.local.f64 	[%rd5], %fd18;
	{ // callseq 23, 0
	.param .b64 param0;
	st.param.b64 	[param0], %rd24;
	.param .b64 param1;
	st.param.b64 	[param1], %rd20;
	.param .b32 retval0;
	call.uni (retval0), 
	vprintf, 
	(
	param0, 
	param1
	);
	ld.param.b32 	%r77, [retval0];
	} // callseq 23
	ld.global.f32 	%f19, [%rd29+24];
	cvt.f64.f32 	%fd19, %f19;
	st.local.f64 	[%rd5], %fd19;
	{ // callseq 24, 0
	.param .b64 param0;
	st.param.b64 	[param0], %rd24;
	.param .b64 param1;
	st.param.b64 	[param1], %rd20;
	.param .b32 retval0;
	call.uni (retval0), 
	vprintf, 
	(
	param0, 
	param1
	);
	ld.param.b32 	%r79, [retval0];
	} // callseq 24
	ld.global.f32 	%f20, [%rd29+36];
	cvt.f64.f32 	%fd20, %f20;
	st.local.f64 	[%rd5], %fd20;
	{ // callseq 25, 0
	.param .b64 param0;
	st.param.b64 	[param0], %rd24;
	.param .b64 param1;
	st.param.b64 	[param1], %rd20;
	.param .b32 retval0;
	call.uni (retval0), 
	vprintf, 
	(
	param0, 
	param1
	);
	ld.param.b32 	%r81, [retval0];
	} // callseq 25
	ld.global.f32 	%f21, [%rd29+48];
	cvt.f64.f32 	%fd21, %f21;
	st.local.f64 	[%rd5], %fd21;
	{ // callseq 26, 0
	.param .b64 param0;
	st.param.b64 	[param0], %rd24;
	.param .b64 param1;
	st.param.b64 	[param1], %rd20;
	.param .b32 retval0;
	call.uni (retval0), 
	vprintf, 
	(
	param0, 
	param1
	);
	ld.param.b32 	%r83, [retval0];
	} // callseq 26
	ld.global.f32 	%f22, [%rd29+60];
	cvt.f64.f32 	%fd22, %f22;
	st.local.f64 	[%rd5], %fd22;
	{ // callseq 27, 0
	.param .b64 param0;
	st.param.b64 	[param0], %rd24;
	.param .b64 param1;
	st.param.b64 	[param1], %rd20;
	.param .b32 retval0;
	call.uni (retval0), 
	vprintf, 
	(
	param0, 
	param1
	);
	ld.param.b32 	%r85, [retval0];
	} // callseq 27
	ld.global.f32 	%f23, [%rd29+72];
	cvt.f64.f32 	%fd23, %f23;
	st.local.f64 	[%rd5], %fd23;
	{ // callseq 28, 0
	.param .b64 param0;
	st.param.b64 	[param0], %rd24;
	.param .b64 param1;
	st.param.b64 	[param1], %rd20;
	.param .b32 retval0;
	call.uni (retval0), 
	vprintf, 
	(
	param0, 
	param1
	);
	ld.param.b32 	%r87, [retval0];
	} // callseq 28
	ld.global.f32 	%f24, [%rd29+84];
	cvt.f64.f32 	%fd24, %f24;
	st.local.f64 	[%rd5], %fd24;
	{ // callseq 29, 0
	.param .b64 param0;
	st.param.b64 	[param0], %rd24;
	.param .b64 param1;
	st.param.b64 	[param1], %rd20;
	.param .b32 retval0;
	call.uni (retval0), 
	vprintf, 
	(
	param0, 
	param1
	);
	ld.param.b32 	%r89, [retval0];
	} // callseq 29
	add.s32 	%r115, %r115, 8;
$L__BB0_9:
	setp.eq.s32 	%p11, %r2, 0;
	@%p11 bra 	$L__BB0_16;
	add.s32 	%r91, %r2, -1;
	setp.lt.u32 	%p12, %r91, 3;
	@%p12 bra 	$L__BB0_12;
	add.s32 	%r92, %r115, %r5;
	mul.wide.u32 	%rd30, %r92, 12;
	add.s64 	%rd31, %rd1, %rd30;
	ld.global.f32 	%f25, [%rd31];
	cvt.f64.f32 	%fd25, %f25;
	st.local.f64 	[%rd5], %fd25;
	cvta.global.u64 	%rd33, %rd41;
	{ // callseq 30, 0
	.param .b64 param0;
	st.param.b64 	[param0], %rd33;
	.param .b64 param1;
	st.param.b64 	[param1], %rd20;
	.param .b32 retval0;
	call.uni (retval0), 
	vprintf, 
	(
	param0, 
	param1
	);
	ld.param.b32 	%r93, [retval0];
	} // callseq 30
	cvt.u64.u32 	%rd35, %r5;
	cvt.u64.u32 	%rd36, %r115;
	add.s64 	%rd37, %rd36, %rd35;
	mad.lo.s64 	%rd38, %rd37, 12, %rd1;
	ld.global.f32 	%f26, [%rd38+12];
	cvt.f64.f32 	%fd26, %f26;
	st.local.f64 	[%rd5], %fd26;
	{ // callseq 31, 0
	.param .b64 param0;
	st.param.b64 	[param0], %rd33;
	.param .b64 param1;
	st.param.b64 	[param1], %rd20;
	.param .b32 retval0;
	call.uni (retval0), 
	vprintf, 
	(
	param0, 
	param1
	);
	ld.param.b32 	%r95, [retval0];
	} // callseq 31
	ld.global.f32 	%f27, [%rd38+24];
	cvt.f64.f32 	%fd27, %f27;
	st.local.f64 	[%rd5], %fd27;
	{ // callseq 32, 0
	.param .b64 param0;
	st.param.b64 	[param0], %rd33;
	.param .b64 param1;
	st.param.b64 	[param1], %rd20;
	.param .b32 retval0;
	call.uni (retval0), 
	vprintf, 
	(
	param0, 
	param1
	);
	ld.param.b32 	%r97, [retval0];
	} // callseq 32
	ld.global.f32 	%f28, [%rd38+36];
	cvt.f64.f32 	%fd28, %f28;
	st.local.f64 	[%rd5], %fd28;
	{ // callseq 33, 0
	.param .b64 param0;
	st.param.b64 	[param0], %rd33;
	.param .b64 param1;
	st.param.b64 	[param1], %rd20;
	.param .b32 retval0;
	call.uni (retval0), 
	vprintf, 
	(
	param0, 
	param1
	);
	ld.param.b32 	%r99, [retval0];
	} // callseq 33
	add.s32 	%r115, %r115, 4;
$L__BB0_12:
	setp.eq.s32 	%p13, %r3, 0;
	@%p13 bra 	$L__BB0_16;
	setp.eq.s32 	%p14, %r3, 1;
	add.s32 	%r101, %r115, %r5;
	mul.wide.u32 	%rd39, %r101, 12;
	add.s64 	%rd40, %rd1, %rd39;
	ld.global.f32 	%f29, [%rd40];
	cvt.f64.f32 	%fd29, %f29;
	st.local.f64 	[%rd5], %fd29;
	cvta.global.u64 	%rd42, %rd41;
	{ // callseq 34, 0
	.param .b64 param0;
	st.param.b64 	[param0], %rd42;
	.param .b64 param1;
	st.param.b64 	[param1], %rd20;
	.param .b32 retval0;
	call.uni (retval0), 
	vprintf, 
	(
	param0, 
	param1
	);
	ld.param.b32 	%r102, [retval0];
	} // callseq 34
	@%p14 bra 	$L__BB0_16;
	setp.eq.s32 	%p15, %r3, 2;
	cvt.u64.u32 	%rd44, %r5;
	cvt.u64.u32 	%rd45, %r115;
	add.s64 	%rd46, %rd45, %rd44;
	mad.lo.s64 	%rd6, %rd46, 12, %rd1;
	ld.global.f32 	%f30, [%rd6+12];
	cvt.f64.f32 	%fd30, %f30;
	st.local.f64 	[%rd5], %fd30;
	cvta.global.u64 	%rd48, %rd41;
	{ // callseq 35, 0
	.param .b64 param0;
	st.param.b64 	[param0], %rd48;
	.param .b64 param1;
	st.param.b64 	[param1], %rd20;
	.param .b32 retval0;
	call.uni (retval0), 
	vprintf, 
	(
	param0, 
	param1
	);
	ld.param.b32 	%r104, [retval0];
	} // callseq 35
	@%p15 bra 	$L__BB0_16;
	ld.global.f32 	%f31, [%rd6+24];
	cvt.f64.f32 	%fd31, %f31;
	st.local.f64 	[%rd5], %fd31;
	cvta.global.u64 	%rd51, %rd41;
	{ // callseq 36, 0
	.param .b64 param0;
	st.param.b64 	[param0], %rd51;
	.param .b64 param1;
	st.param.b64 	[param1], %rd20;
	.param .b32 retval0;
	call.uni (retval0), 
	vprintf, 
	(
	param0, 
	param1
	);
	ld.param.b32 	%r106, [retval0];
	} // callseq 36
$L__BB0_16:
	cvta.global.u64 	%rd54, %rd53;
	{ // callseq 37, 0
	.param .b64 param0;
	st.param.b64 	[param0], %rd54;
	.param .b64 param1;
	st.param.b64 	[param1], 0;
	.param .b32 retval0;
	call.uni (retval0), 
	vprintf, 
	(
	param0, 
	param1
	);
	ld.param.b32 	%r108, [retval0];
	} // callseq 37
	add.s32 	%r112, %r112, 1;
	setp.eq.s32 	%p16, %r112, %r22;
	@%p16 bra 	$L__BB0_23;
	bra.uni 	$L__BB0_3;
$L__BB0_17:
	and.b32  	%r16, %r22, 3;
	setp.lt.u32 	%p3, %r22, 4;
	@%p3 bra 	$L__BB0_20;
	and.b32  	%r17, %r22, 2147483644;
	mov.b32 	%r117, 0;
	mov.u64 	%rd10, $str$2;
$L__BB0_19:
	cvta.global.u64 	%rd11, %rd10;
	{ // callseq 1, 0
	.param .b64 param0;
	st.param.b64 	[param0], %rd11;
	.param .b64 param1;
	st.param.b64 	[param1], 0;
	.param .b32 retval0;
	call.uni (retval0), 
	vprintf, 
	(
	param0, 
	param1
	);
	ld.param.b32 	%r27, [retval0];
	} // callseq 1
	{ // callseq 2, 0
	.param .b64 param0;
	st.param.b64 	[param0], %rd11;
	.param .b64 param1;
	st.param.b64 	[param1], 0;
	.param .b32 retval0;
	call.uni (retval0), 
	vprintf, 
	(
	param0, 
	param1
	);
	ld.param.b32 	%r29, [retval0];
	} // callseq 2
	{ // callseq 3, 0
	.param .b64 param0;
	st.param.b64 	[param0], %rd11;
	.param .b64 param1;
	st.param.b64 	[param1], 0;
	.param .b32 retval0;
	call.uni (retval0), 
	vprintf, 
	(
	param0, 
	param1
	);
	ld.param.b32 	%r31, [retval0];
	} // callseq 3
	{ // callseq 4, 0
	.param .b64 param0;
	st.param.b64 	[param0], %rd11;
	.param .b64 param1;
	st.param.b64 	[param1], 0;
	.param .b32 retval0;
	call.uni (retval0), 
	vprintf, 
	(
	param0, 
	param1
	);
	ld.param.b32 	%r33, [retval0];
	} // callseq 4
	add.s32 	%r117, %r117, 4;
	setp.ne.s32 	%p4, %r117, %r17;
	@%p4 bra 	$L__BB0_19;
$L__BB0_20:
	setp.eq.s32 	%p5, %r16, 0;
	@%p5 bra 	$L__BB0_23;
	mov.b32 	%r118, 0;
	mov.u64 	%rd12, $str$2;
$L__BB0_22:
	.pragma "nounroll";
	cvta.global.u64 	%rd13, %rd12;
	{ // callseq 5, 0
	.param .b64 param0;
	st.param.b64 	[param0], %rd13;
	.param .b64 param1;
	st.param.b64 	[param1], 0;
	.param .b32 retval0;
	call.uni (retval0), 
	vprintf, 
	(
	param0, 
	param1
	);
	ld.param.b32 	%r36, [retval0];
	} // callseq 5
	add.s32 	%r118, %r118, 1;
	setp.ne.s32 	%p6, %r118, %r16;
	@%p6 bra 	$L__BB0_22;
$L__BB0_23:
	mov.u64 	%rd55, $str;
	cvta.global.u64 	%rd56, %rd55;
	{ // callseq 38, 0
	.param .b64 param0;
	st.param.b64 	[param0], %rd56;
	.param .b64 param1;
	st.param.b64 	[param1], 0;
	.param .b32 retval0;
	call.uni (retval0), 
	vprintf, 
	(
	param0, 
	param1
	);
	ld.param.b32 	%r110, [retval0];
	} // callseq 38
	ret;

}


// ===== COMPILED SASS (sm_100) =====

	.target	sm_100

	.elftype	@"ET_EXEC"


//--------------------- .note.nv.tkinfo           --------------------------
	.section	.note.nv.tkinfo,"",@"SHT_NOTE"
	.sectionflags	@"SHF_NOTE_NV_TKINFO"
	.tkinfo
        /*0018*/ 	.word	0x00000002
        /*0030*/ 	.string	""
        /*0030*/ 	.string	"ptxas"
        /*0030*/ 	.string	"Cuda compilation tools, release 13.0, V13.0.88"
        /*0030*/ 	.string	"Build cuda_13.0.r13.0/compiler.36424714_0"
        /*0030*/ 	.string	"-arch sm_100 -m 64 "



//--------------------- .note.nv.cuinfo           --------------------------
	.section	.note.nv.cuinfo,"",@"SHT_NOTE"
	.sectionflags	@"SHF_NOTE_NV_CUINFO"
        /*0018*/ 	.short	0x0002
        /*001a*/ 	.short	0x0064
        /*001c*/ 	.short	0x0082
	.zero		2


//--------------------- .nv.info                  --------------------------
	.section	.nv.info,"",@"SHT_CUDA_INFO"
	.align	4


	//----- nvinfo : EIATTR_REGCOUNT
	.align		4
        /*0000*/ 	.byte	0x04, 0x2f
        /*0002*/ 	.short	(.L_4 - .L_3)
	.align		4
.L_3:
        /*0004*/ 	.word	index@(_Z4ddddP6float3ii)
        /*0008*/ 	.word	0x00000022


	//----- nvinfo : EIATTR_FRAME_SIZE
	.align		4
.L_4:
        /*000c*/ 	.byte	0x04, 0x11
        /*000e*/ 	.short	(.L_6 - .L_5)
	.align		4
.L_5:
        /*0010*/ 	.word	index@(_Z4ddddP6float3ii)
        /*0014*/ 	.word	0x00000008


	//----- nvinfo : EIATTR_MIN_STACK_SIZE
	.align		4
.L_6:
        /*0018*/ 	.byte	0x04, 0x12
        /*001a*/ 	.short	(.L_8 - .L_7)
	.align		4
.L_7:
        /*001c*/ 	.word	index@(_Z4ddddP6float3ii)
        /*0020*/ 	.word	0x00000008
.L_8:


//--------------------- .nv.compat                --------------------------
	.section	.nv.compat,"",@"SHT_CUDA_COMPAT_INFO"
	.align	4
        /*0000*/ 	.byte	0x02, 0x09, 0x00, 0x00, 0x02, 0x02, 0x01, 0x00, 0x02, 0x05, 0x05, 0x00, 0x03, 0x07, 0x01, 0x01
        /*0010*/ 	.byte	0x02, 0x03, 0x00, 0x00, 0x02, 0x06, 0x01, 0x00, 0x04, 0x0b, 0x08, 0x00, 0x09, 0x00, 0x00, 0x00
        /*0020*/ 	.byte	0x00, 0x00, 0x00, 0x00


//--------------------- .nv.info._Z4ddddP6float3ii --------------------------
	.section	.nv.info._Z4ddddP6float3ii,"",@"SHT_CUDA_INFO"
	.sectionflags	@""
	.align	4


	//----- nvinfo : EIATTR_CUDA_API_VERSION
	.align		4
        /*0000*/ 	.byte	0x04, 0x37
        /*0002*/ 	.short	(.L_10 - .L_9)
.L_9:
        /*0004*/ 	.word	0x00000082


	//----- nvinfo : EIATTR_KPARAM_INFO
	.align		4
.L_10:
        /*0008*/ 	.byte	0x04, 0x17
        /*000a*/ 	.short	(.L_12 - .L_11)
.L_11:
        /*000c*/ 	.word	0x00000000
        /*0010*/ 	.short	0x0002
        /*0012*/ 	.short	0x000c
        /*0014*/ 	.byte	0x00, 0xf0, 0x11, 0x00


	//----- nvinfo : EIATTR_KPARAM_INFO
	.align		4
.L_12:
        /*0018*/ 	.byte	0x04, 0x17
        /*001a*/ 	.short	(.L_14 - .L_13)
.L_13:
        /*001c*/ 	.word	0x00000000
        /*0020*/ 	.short	0x0001
        /*0022*/ 	.short	0x0008
        /*0024*/ 	.byte	0x00, 0xf0, 0x11, 0x00


	//----- nvinfo : EIATTR_KPARAM_INFO
	.align		4
.L_14:
        /*0028*/ 	.byte	0x04, 0x17
        /*002a*/ 	.short	(.L_16 - .L_15)
.L_15:
        /*002c*/ 	.word	0x00000000
        /*0030*/ 	.short	0x0000
        /*0032*/ 	.short	0x0000
        /*0034*/ 	.byte	0x00, 0xf5, 0x21, 0x00


	//----- nvinfo : EIATTR_SPARSE_MMA_MASK
	.align		4
.L_16:
        /*0038*/ 	.byte	0x03, 0x50
        /*003a*/ 	.short	0x0000


	//----- nvinfo : EIATTR_MAXREG_COUNT
	.align		4
        /*003c*/ 	.byte	0x03, 0x1b
        /*003e*/ 	.short	0x00ff


	//----- nvinfo : EIATTR_EXTERNS
	.align		4
        /*0040*/ 	.byte	0x04, 0x0f
        /*0042*/ 	.short	(.L_18 - .L_17)


	//   ....[0]....
	.align		4
.L_17:
        /*0044*/ 	.word	index@(vprintf)


	//----- nvinfo : EIATTR_MERCURY_ISA_VERSION
	.align		4
.L_18:
        /*0048*/ 	.byte	0x03, 0x5f
        /*004a*/ 	.short	0x0101


	//----- nvinfo : EIATTR_VRC_CTA_INIT_COUNT
	.align		4
        /*004c*/ 	.byte	0x02, 0x4a
	.zero		1
	.zero		1


	//----- nvinfo : EIATTR_SYSCALL_OFFSETS
	.align		4
        /*0050*/ 	.byte	0x04, 0x46
        /*0052*/ 	.short	(.L_20 - .L_19)


	//   ....[0]....
.L_19:
        /*0054*/ 	.word	0x000000d0


	//   ....[1]....
        /*0058*/ 	.word	0x00000360


	//   ....[2]....
        /*005c*/ 	.word	0x00000440


	//   ....[3]....
        /*0060*/ 	.word	0x00000510


	//   ....[4]....
        /*0064*/ 	.word	0x000005e0


	//   ....[5]....
        /*0068*/ 	.word	0x000006b0


	//   ....[6]....
        /*006c*/ 	.word	0x00000780


	//   ....[7]....
        /*0070*/ 	.word	0x00000850


	//   ....[8]....
        /*0074*/ 	.word	0x00000920


	//   ....[9]....
        /*0078*/ 	.word	0x000009f0


	//   ....[10]....
        /*007c*/ 	.word	0x00000ac0


	//   ....[11]....
        /*0080*/ 	.word	0x00000b90


	//   ....[12]....
        /*0084*/ 	.word	0x00000c60


	//   ....[13]....
        /*0088*/ 	.word	0x00000d30


	//   ....[14]....
        /*008c*/ 	.word	0x00000e00


	//   ....[15]....
        /*0090*/ 	.word	0x00000ed0


	//   ....[16]....
        /*0094*/ 	.word	0x00000fa0


	//   ....[17]....
        /*0098*/ 	.word	0x000011a0


	//   ....[18]....
        /*009c*/ 	.word	0x000012e0


	//   ....[19]....
        /*00a0*/ 	.word	0x000013b0


	//   ....[20]....
        /*00a4*/ 	.word	0x00001480


	//   ....[21]....
        /*00a8*/ 	.word	0x00001550


	//   ....[22]....
        /*00ac*/ 	.word	0x00001620


	//   ....[23]....
        /*00b0*/ 	.word	0x000016f0


	//   ....[24]....
        /*00b4*/ 	.word	0x000017c0


	//   ....[25]....
        /*00b8*/ 	.word	0x00001950


	//   ....[26]....
        /*00bc*/ 	.word	0x00001a90


	//   ....[27]....
        /*00c0*/ 	.word	0x00001b60


	//   ....[28]....
        /*00c4*/ 	.word	0x00001c30


	//   ....[29]....
        /*00c8*/ 	.word	0x00001d90


	//   ....[30]....
        /*00cc*/ 	.word	0x00001f10


	//   ....[31]....
        /*00d0*/ 	.word	0x00002000


	//   ....[32]....
        /*00d4*/ 	.word	0x00002080


	//   ....[33]....
        /*00d8*/ 	.word	0x000021f0


	//   ....[34]....
        /*00dc*/ 	.word	0x00002260


	//   ....[35]....
        /*00e0*/ 	.word	0x000022d0


	//   ....[36]....
        /*00e4*/ 	.word	0x00002340


	//   ....[37]....
        /*00e8*/ 	.word	0x00002450


	//   ....[38]....
        /*00ec*/ 	.word	0x00002500


	//----- nvinfo : EIATTR_EXIT_INSTR_OFFSETS
	.align		4
.L_20:
        /*00f0*/ 	.byte	0x04, 0x1c
        /*00f2*/ 	.short	(.L_22 - .L_21)


	//   ....[0]....
.L_21:
        /*00f4*/ 	.word	0x00002510


	//----- nvinfo : EIATTR_CRS_STACK_SIZE
	.align		4
.L_22:
        /*00f8*/ 	.byte	0x04, 0x1e
        /*00fa*/ 	.short	(.L_24 - .L_23)
.L_23:
        /*00fc*/ 	.word	0x00000000


	//----- nvinfo : EIATTR_CBANK_PARAM_SIZE
	.align		4
.L_24:
        /*0100*/ 	.byte	0x03, 0x19
        /*0102*/ 	.short	0x0010


	//----- nvinfo : EIATTR_PARAM_CBANK
	.align		4
        /*0104*/ 	.byte	0x04, 0x0a
        /*0106*/ 	.short	(.L_26 - .L_25)
	.align		4
.L_25:
        /*0108*/ 	.word	index@(.nv.constant0._Z4ddddP6float3ii)
        /*010c*/ 	.short	0x0380
        /*010e*/ 	.short	0x0010


	//----- nvinfo : EIATTR_SW_WAR
	.align		4
.L_26:
        /*0110*/ 	.byte	0x04, 0x36
        /*0112*/ 	.short	(.L_28 - .L_27)
.L_27:
        /*0114*/ 	.word	0x00000008
.L_28:


//--------------------- .nv.callgraph             --------------------------
	.section	.nv.callgraph,"",@"SHT_CUDA_CALLGRAPH"
	.align	4
	.sectionentsize	8
	.align		4
        /*0000*/ 	.word	0x00000000
	.align		4
        /*0004*/ 	.word	0xffffffff
	.align		4
        /*0008*/ 	.word	index@(_Z4ddddP6float3ii)
	.align		4
        /*000c*/ 	.word	index@(vprintf)
	.align		4
        /*0010*/ 	.word	0x00000000
	.align		4
        /*0014*/ 	.word	0xfffffffe
	.align		4
        /*0018*/ 	.word	0x00000000
	.align		4
        /*001c*/ 	.word	0xfffffffd
	.align		4
        /*0020*/ 	.word	0x00000000
	.align		4
        /*0024*/ 	.word	0xfffffffc


//--------------------- .nv.constant4             --------------------------
	.section	.nv.constant4,"a",@progbits
	.align	8
	.align		8
.nv.constant4:
        /*0000*/ 	.dword	vprintf
	.align		8
        /*0008*/ 	.dword	$str
	.align		8
        /*0010*/ 	.dword	$str$1
	.align		8
        /*0018*/ 	.dword	$str$2


//--------------------- .text._Z4ddddP6float3ii   --------------------------
	.section	.text._Z4ddddP6float3ii,"ax",@progbits
	.align	128
        .global         _Z4ddddP6float3ii
        .type           _Z4ddddP6float3ii,@function
        .size           _Z4ddddP6float3ii,(.L_x_52 - _Z4ddddP6float3ii)
        .other          _Z4ddddP6float3ii,@"STO_CUDA_ENTRY STV_DEFAULT"
_Z4ddddP6float3ii:
.text._Z4ddddP6float3ii:
[----:B------:R-:W0:Y:S01]  /*0000*/  LDC R1, c[0x0][0x37c] ;  /* 0x0000df00ff017b82 */ /* 0x000e220000000800 */
[----:B------:R-:W-:Y:S01]  /*0010*/  MOV R0, 0x0 ;  /* 0x0000000000007802 */ /* 0x000fe20000000f00 */
[----:B------:R-:W1:Y:S01]  /*0020*/  LDCU UR4, c[0x0][0x2f8] ;  /* 0x00005f00ff0477ac */ /* 0x000e620008000800 */
[----:B0-----:R-:W-:Y:S01]  /*0030*/  VIADD R1, R1, 0xfffffff8 ;  /* 0xfffffff801017836 */ /* 0x001fe20000000000 */
[----:B------:R-:W-:-:S04]  /*0040*/  CS2R R6, SRZ ;  /* 0x0000000000067805 */ /* 0x000fc8000001ff00 */
[----:B------:R0:W2:Y:S01]  /*0050*/  LDC.64 R8, c[0x4][R0] ;  /* 0x0100000000087b82 */ /* 0x0000a20000000a00 */
[----:B------:R-:W3:Y:S01]  /*0060*/  LDCU.64 UR6, c[0x4][0x8] ;  /* 0x01000100ff0677ac */ /* 0x000ee20008000a00 */
[----:B------:R-:W4:Y:S01]  /*0070*/  LDCU UR5, c[0x0][0x2fc] ;  /* 0x00005f80ff0577ac */ /* 0x000f220008000800 */
[----:B-1----:R-:W-:Y:S01]  /*0080*/  IADD3 R18, P0, PT, R1, UR4, RZ ;  /* 0x0000000401127c10 */ /* 0x002fe2000ff1e0ff */
[----:B---3--:R-:W-:Y:S02]  /*0090*/  IMAD.U32 R4, RZ, RZ, UR6 ;  /* 0x00000006ff047e24 */ /* 0x008fe4000f8e00ff */
[----:B------:R-:W-:Y:S02]  /*00a0*/  IMAD.U32 R5, RZ, RZ, UR7 ;  /* 0x00000007ff057e24 */ /* 0x000fe4000f8e00ff */
[----:B0---4-:R-:W-:-:S08]  /*00b0*/  IMAD.X R2, RZ, RZ, UR5, P0 ;  /* 0x00000005ff027e24 */ /* 0x011fd000080e06ff */
[----:B------:R-:W-:-:S07]  /*00c0*/  LEPC R20, `(.L_x_0) ;  /* 0x000000001014794e */ /* 0x000fce0000000000 */
[----:B--2---:R-:W-:Y:S05]  /*00d0*/  CALL.ABS.NOINC R8 ;  /* 0x0000000008007343 */ /* 0x004fea0003c00000 */
.L_x_0:
[----:B------:R-:W0:Y:S02]  /*00e0*/  LDC R17, c[0x0][0x388] ;  /* 0x0000e200ff117b82 */ /* 0x000e240000000800 */
[----:B0-----:R-:W-:-:S13]  /*00f0*/  ISETP.GE.AND P0, PT, R17, 0x1, PT ;  /* 0x000000011100780c */ /* 0x001fda0003f06270 */
[----:B------:R-:W-:Y:S05]  /*0100*/  @!P0 BRA `(.L_x_1) ;  /* 0x0000002000e08947 */ /* 0x000fea0003800000 */
[----:B------:R-:W0:Y:S01]  /*0110*/  LDC R24, c[0x0][0x38c] ;  /* 0x0000e300ff187b82 */ /* 0x000e220000000800 */
[----:B------:R-:W-:Y:S01]  /*0120*/  BSSY.RECONVERGENT B8, `(.L_x_1) ;  /* 0x0000236000087945 */ /* 0x000fe20003800200 */
[----:B0-----:R-:W-:-:S13]  /*0130*/  ISETP.GE.AND P0, PT, R24, 0x1, PT ;  /* 0x000000011800780c */ /* 0x001fda0003f06270 */
[----:B------:R-:W-:Y:S05]  /*0140*/  @!P0 BRA `(.L_x_2) ;  /* 0x0000001c00e88947 */ /* 0x000fea0003800000 */
[----:B------:R-:W0:Y:S01]  /*0150*/  LDC.64 R28, c[0x0][0x358] ;  /* 0x0000d600ff1c7b82 */ /* 0x000e220000000a00 */
[----:B------:R-:W-:Y:S01]  /*0160*/  BSSY.RECONVERGENT B7, `(.L_x_3) ;  /* 0x00001f7000077945 */ /* 0x000fe20003800200 */
[----:B------:R-:W-:Y:S01]  /*0170*/  LOP3.LUT R24, R24, 0x3, RZ, 0xc0, !PT ;  /* 0x0000000318187812 */ /* 0x000fe200078ec0ff */
[----:B------:R-:W-:-:S07]  /*0180*/  IMAD.MOV.U32 R25, RZ, RZ, RZ ;  /* 0x000000ffff197224 */ /* 0x000fce00078e00ff */
.L_x_40:
[----:B------:R-:W1:Y:S01]  /*0190*/  LDCU UR4, c[0x0][0x38c] ;  /* 0x00007180ff0477ac */ /* 0x000e620008000800 */
[----:B------:R-:W-:Y:S01]  /*01a0*/  IMAD.MOV.U32 R19, RZ, RZ, RZ ;  /* 0x000000ffff137224 */ /* 0x000fe200078e00ff */
[----:B-1----:R-:W-:Y:S02]  /*01b0*/  UISETP.GE.U32.AND UP0, UPT, UR4, 0x10, UPT ;  /* 0x000000100400788c */ /* 0x002fe4000bf06070 */
[----:B------:R-:W-:-:S07]  /*01c0*/  IMAD R26, R25, UR4, RZ ;  /* 0x00000004191a7c24 */ /* 0x000fce000f8e02ff */
[----:B------:R-:W-:Y:S05]  /*01d0*/  BRA.U !UP0, `(.L_x_4) ;  /* 0x0000000d088c7547 */ /* 0x000fea000b800000 */
[----:B------:R-:W1:Y:S01]  /*01e0*/  LDC.64 R4, c[0x0][0x380] ;  /* 0x0000e000ff047b82 */ /* 0x000e620000000a00 */
[----:B------:R-:W-:Y:S01]  /*01f0*/  ULOP3.LUT UR4, UR4, 0x7ffffff0, URZ, 0xc0, !UPT ;  /* 0x7ffffff004047892 */ /* 0x000fe2000f8ec0ff */
[----:B------:R-:W-:Y:S03]  /*0200*/  BSSY.RECONVERGENT B6, `(.L_x_4) ;  /* 0x00000e0000067945 */ /* 0x000fe60003800200 */
[----:B------:R-:W-:-:S06]  /*0210*/  UIADD3 UR4, UPT, UPT, -UR4, URZ, URZ ;  /* 0x000000ff04047290 */ /* 0x000fcc000fffe1ff */
[----:B------:R-:W-:Y:S02]  /*0220*/  IMAD.U32 R17, RZ, RZ, UR4 ;  /* 0x00000004ff117e24 */ /* 0x000fe4000f8e00ff */
[----:B-1----:R-:W-:-:S03]  /*0230*/  IMAD.WIDE.U32 R4, R26, 0xc, R4 ;  /* 0x0000000c1a047825 */ /* 0x002fc600078e0004 */
[----:B------:R-:W-:-:S05]  /*0240*/  IADD3 R22, P0, PT, R4, 0x60, RZ ;  /* 0x0000006004167810 */ /* 0x000fca0007f1e0ff */
[----:B------:R-:W-:-:S08]  /*0250*/  IMAD.X R23, RZ, RZ, R5, P0 ;  /* 0x000000ffff177224 */ /* 0x000fd000000e0605 */
.L_x_21:
[----:B0-----:R-:W-:Y:S01]  /*0260*/  R2UR UR4, R28 ;  /* 0x000000001c0472ca */ /* 0x001fe200000e0000 */
[----:B------:R-:W0:Y:S01]  /*0270*/  LDCU.64 UR6, c[0x4][0x10] ;  /* 0x01000200ff0677ac */ /* 0x000e220008000a00 */
[----:B------:R-:W-:-:S13]  /*0280*/  R2UR UR5, R29 ;  /* 0x000000001d0572ca */ /* 0x000fda00000e0000 */
[----:B------:R-:W2:Y:S01]  /*0290*/  LDG.E R0, desc[UR4][R22.64+-0x60] ;  /* 0xffffa00416007981 */ /* 0x000ea2000c1e1900 */
[----:B------:R-:W-:Y:S01]  /*02a0*/  MOV R8, 0x0 ;  /* 0x0000000000087802 */ /* 0x000fe20000000f00 */
[----:B------:R-:W1:Y:S01]  /*02b0*/  LDCU UR4, c[0x0][0x38c] ;  /* 0x00007180ff0477ac */ /* 0x000e620008000800 */
[----:B------:R-:W-:Y:S01]  /*02c0*/  IMAD.MOV.U32 R6, RZ, RZ, R18 ;  /* 0x000000ffff067224 */ /* 0x000fe200078e0012 */
[----:B------:R-:W-:Y:S01]  /*02d0*/  MOV R7, R2 ;  /* 0x0000000200077202 */ /* 0x000fe20000000f00 */
[----:B0-----:R-:W-:Y:S02]  /*02e0*/  IMAD.U32 R4, RZ, RZ, UR6 ;  /* 0x00000006ff047e24 */ /* 0x001fe4000f8e00ff */
[----:B------:R-:W0:Y:S01]  /*02f0*/  LDC.64 R8, c[0x4][R8] ;  /* 0x0100000008087b82 */ /* 0x000e220000000a00 */
[----:B------:R-:W-:Y:S01]  /*0300*/  IMAD.U32 R5, RZ, RZ, UR7 ;  /* 0x00000007ff057e24 */ /* 0x000fe2000f8e00ff */
[----:B-1----:R-:W-:-:S06]  /*0310*/  ULOP3.LUT UR4, UR4, 0x7ffffff0, URZ, 0xc0, !UPT ;  /* 0x7ffffff004047892 */ /* 0x002fcc000f8ec0ff */
[----:B------:R-:W-:Y:S01]  /*0320*/  IMAD.U32 R19, RZ, RZ, UR4 ;  /* 0x00000004ff137e24 */ /* 0x000fe2000f8e00ff */
[----:B--2---:R-:W1:Y:S02]  /*0330*/  F2F.F64.F32 R10, R0 ;  /* 0x00000000000a7310 */ /* 0x004e640000201800 */
[----:B01----:R1:W-:Y:S04]  /*0340*/  STL.64 [R1], R10 ;  /* 0x0000000a01007387 */ /* 0x0033e80000100a00 */
[----:B------:R-:W-:-:S07]  /*0350*/  LEPC R20, `(.L_x_5) ;  /* 0x000000001014794e */ /* 0x000fce0000000000 */
[----:B-1----:R-:W-:Y:S05]  /*0360*/  CALL.ABS.NOINC R8 ;  /* 0x0000000008007343 */ /* 0x002fea0003c00000 */
.L_x_5:
[----:B------:R-:W-:Y:S02]  /*0370*/  R2UR UR4, R28 ;  /* 0x000000001c0472ca */ /* 0x000fe400000e0000 */
[----:B------:R-:W-:-:S13]  /*0380*/  R2UR UR5, R29 ;  /* 0x000000001d0572ca */ /* 0x000fda00000e0000 */
[----:B------:R-:W2:Y:S01]  /*0390*/  LDG.E R0, desc[UR4][R22.64+-0x54] ;  /* 0xffffac0416007981 */ /* 0x000ea2000c1e1900 */
[----:B------:R-:W-:Y:S01]  /*03a0*/  MOV R16, 0x0 ;  /* 0x0000000000107802 */ /* 0x000fe20000000f00 */
[----:B------:R-:W0:Y:S01]  /*03b0*/  LDCU.64 UR4, c[0x4][0x10] ;  /* 0x01000200ff0477ac */ /* 0x000e220008000a00 */
[----:B------:R-:W-:Y:S02]  /*03c0*/  IMAD.MOV.U32 R6, RZ, RZ, R18 ;  /* 0x000000ffff067224 */ /* 0x000fe400078e0012 */
[----:B------:R1:W3:Y:S01]  /*03d0*/  LDC.64 R8, c[0x4][R16] ;  /* 0x0100000010087b82 */ /* 0x0002e20000000a00 */
[----:B------:R-:W-:Y:S02]  /*03e0*/  IMAD.MOV.U32 R7, RZ, RZ, R2 ;  /* 0x000000ffff077224 */ /* 0x000fe400078e0002 */
[----:B0-----:R-:W-:Y:S02]  /*03f0*/  IMAD.U32 R4, RZ, RZ, UR4 ;  /* 0x00000004ff047e24 */ /* 0x001fe4000f8e00ff */
[----:B------:R-:W-:Y:S01]  /*0400*/  IMAD.U32 R5, RZ, RZ, UR5 ;  /* 0x00000005ff057e24 */ /* 0x000fe2000f8e00ff */
[----:B--2---:R-:W0:Y:S02]  /*0410*/  F2F.F64.F32 R10, R0 ;  /* 0x00000000000a7310 */ /* 0x004e240000201800 */
[----:B0--3--:R1:W-:Y:S04]  /*0420*/  STL.64 [R1], R10 ;  /* 0x0000000a01007387 */ /* 0x0093e80000100a00 */
[----:B------:R-:W-:-:S07]  /*0430*/  LEPC R20, `(.L_x_6) ;  /* 0x000000001014794e */ /* 0x000fce0000000000 */
[----:B-1----:R-:W-:Y:S05]  /*0440*/  CALL.ABS.NOINC R8 ;  /* 0x0000000008007343 */ /* 0x002fea0003c00000 */
.L_x_6:
[----:B------:R-:W-:Y:S02]  /*0450*/  R2UR UR4, R28 ;  /* 0x000000001c0472ca */ /* 0x000fe400000e0000 */
[----:B------:R-:W-:-:S13]  /*0460*/  R2UR UR5, R29 ;  /* 0x000000001d0572ca */ /* 0x000fda00000e0000 */
[----:B------:R-:W2:Y:S01]  /*0470*/  LDG.E R0, desc[UR4][R22.64+-0x48] ;  /* 0xffffb80416007981 */ /* 0x000ea2000c1e1900 */
[----:B------:R0:W1:Y:S01]  /*0480*/  LDC.64 R8, c[0x4][R16] ;  /* 0x0100000010087b82 */ /* 0x0000620000000a00 */
[----:B------:R-:W3:Y:S01]  /*0490*/  LDCU.64 UR4, c[0x4][0x10] ;  /* 0x01000200ff0477ac */ /* 0x000ee20008000a00 */
[----:B------:R-:W-:Y:S02]  /*04a0*/  IMAD.MOV.U32 R6, RZ, RZ, R18 ;  /* 0x000000ffff067224 */ /* 0x000fe400078e0012 */
[----:B------:R-:W-:Y:S02]  /*04b0*/  IMAD.MOV.U32 R7, RZ, RZ, R2 ;  /* 0x000000ffff077224 */ /* 0x000fe400078e0002 */
[----:B---3--:R-:W-:Y:S02]  /*04c0*/  IMAD.U32 R4, RZ, RZ, UR4 ;  /* 0x00000004ff047e24 */ /* 0x008fe4000f8e00ff */
[----:B------:R-:W-:Y:S01]  /*04d0*/  IMAD.U32 R5, RZ, RZ, UR5 ;  /* 0x00000005ff057e24 */ /* 0x000fe2000f8e00ff */
[----:B--2---:R-:W2:Y:S02]  /*04e0*/  F2F.F64.F32 R10, R0 ;  /* 0x00000000000a7310 */ /* 0x004ea40000201800 */
[----:B-12---:R0:W-:Y:S04]  /*04f0*/  STL.64 [R1], R10 ;  /* 0x0000000a01007387 */ /* 0x0061e80000100a00 */
[----:B------:R-:W-:-:S07]  /*0500*/  LEPC R20, `(.L_x_7) ;  /* 0x000000001014794e */ /* 0x000fce0000000000 */
[----:B0-----:R-:W-:Y:S05]  /*0510*/  CALL.ABS.NOINC R8 ;  /* 0x0000000008007343 */ /* 0x001fea0003c00000 */
.L_x_7:
[----:B------:R-:W-:Y:S02]  /*0520*/  R2UR UR4, R28 ;  /* 0x000000001c0472ca */ /* 0x000fe400000e0000 */
[----:B------:R-:W-:-:S13]  /*0530*/  R2UR UR5, R29 ;  /* 0x000000001d0572ca */ /* 0x000fda00000e0000 */
[----:B------:R-:W2:Y:S01]  /*0540*/  LDG.E R0, desc[UR4][R22.64+-0x3c] ;  /* 0xffffc40416007981 */ /* 0x000ea2000c1e1900 */
[----:B------:R0:W1:Y:S01]  /*0550*/  LDC.64 R8, c[0x4][R16] ;  /* 0x0100000010087b82 */ /* 0x0000620000000a00 */
[----:B------:R-:W3:Y:S01]  /*0560*/  LDCU.64 UR4, c[0x4][0x10] ;  /* 0x01000200ff0477ac */ /* 0x000ee20008000a00 */
[----:B------:R-:W-:Y:S02]  /*0570*/  IMAD.MOV.U32 R6, RZ, RZ, R18 ;  /* 0x000000ffff067224 */ /* 0x000fe400078e0012 */
[----:B------:R-:W-:Y:S02]  /*0580*/  IMAD.MOV.U32 R7, RZ, RZ, R2 ;  /* 0x000000ffff077224 */ /* 0x000fe400078e0002 */
[----:B---3--:R-:W-:Y:S01]  /*0590*/  IMAD.U32 R4, RZ, RZ, UR4 ;  /* 0x00000004ff047e24 */ /* 0x008fe2000f8e00ff */
[----:B------:R-:W-:Y:S01]  /*05a0*/  MOV R5, UR5 ;  /* 0x0000000500057c02 */ /* 0x000fe20008000f00 */
[----:B--2---:R-:W2:Y:S02]  /*05b0*/  F2F.F64.F32 R10, R0 ;  /* 0x00000000000a7310 */ /* 0x004ea40000201800 */
[----:B-12---:R0:W-:Y:S04]  /*05c0*/  STL.64 [R1], R10 ;  /* 0x0000000a01007387 */ /* 0x0061e80000100a00 */
[----:B------:R-:W-:-:S07]  /*05d0*/  LEPC R20, `(.L_x_8) ;  /* 0x000000001014794e */ /* 0x000fce0000000000 */
[----:B0-----:R-:W-:Y:S05]  /*05e0*/  CALL.ABS.NOINC R8 ;  /* 0x0000000008007343 */ /* 0x001fea0003c00000 */
.L_x_8:
        /* <DEDUP_REMOVED lines=13> */
.L_x_9:
        /* <DEDUP_REMOVED lines=13> */
.L_x_10:
[----:B------:R-:W-:Y:S02]  /*0790*/  R2UR UR4, R28 ;  /* 0x000000001c0472ca */ /* 0x000fe400000e0000 */
[----:B------:R-:W-:-:S13]  /*07a0*/  R2UR UR5, R29 ;  /* 0x000000001d0572ca */ /* 0x000fda00000e0000 */
[----:B------:R-:W2:Y:S01]  /*07b0*/  LDG.E R0, desc[UR4][R22.64+-0x18] ;  /* 0xffffe80416007981 */ /* 0x000ea2000c1e1900 */
[----:B------:R0:W1:Y:S01]  /*07c0*/  LDC.64 R8, c[0x4][R16] ;  /* 0x0100000010087b82 */ /* 0x0000620000000a00 */
[----:B------:R-:W3:Y:S01]  /*07d0*/  LDCU.64 UR4, c[0x4][0x10] ;  /* 0x01000200ff0477ac */ /* 0x000ee20008000a00 */
[----:B------:R-:W-:Y:S02]  /*07e0*/  IMAD.MOV.U32 R6, RZ, RZ, R18 ;  /* 0x000000ffff067224 */ /* 0x000fe400078e0012 */
[----:B------:R-:W-:Y:S01]  /*07f0*/  IMAD.MOV.U32 R7, RZ, RZ, R2 ;  /* 0x000000ffff077224 */ /* 0x000fe200078e0002 */
[----:B---3--:R-:W-:Y:S01]  /*0800*/  MOV R4, UR4 ;  /* 0x0000000400047c02 */ /* 0x008fe20008000f00 */
[----:B------:R-:W-:Y:S01]  /*0810*/  IMAD.U32 R5, RZ, RZ, UR5 ;  /* 0x00000005ff057e24 */ /* 0x000fe2000f8e00ff */
[----:B--2---:R-:W2:Y:S02]  /*0820*/  F2F.F64.F32 R10, R0 ;  /* 0x00000000000a7310 */ /* 0x004ea40000201800 */
[----:B-12---:R0:W-:Y:S04]  /*0830*/  STL.64 [R1], R10 ;  /* 0x0000000a01007387 */ /* 0x0061e80000100a00 */
[----:B------:R-:W-:-:S07]  /*0840*/  LEPC R20, `(.L_x_11) ;  /* 0x000000001014794e */ /* 0x000fce0000000000 */
[----:B0-----:R-:W-:Y:S05]  /*0850*/  CALL.ABS.NOINC R8 ;  /* 0x0000000008007343 */ /* 0x001fea0003c00000 */
.L_x_11:
        /* <DEDUP_REMOVED lines=13> */
.L_x_12:
[----:B------:R-:W-:Y:S02]  /*0930*/  R2UR UR4, R28 ;  /* 0x000000001c0472ca */ /* 0x000fe400000e0000 */
[----:B------:R-:W-:-:S13]  /*0940*/  R2UR UR5, R29 ;  /* 0x000000001d0572ca */ /* 0x000fda00000e0000 */
[----:B------:R-:W2:Y:S01]  /*0950*/  LDG.E R0, desc[UR4][R22.64] ;  /* 0x0000000416007981 */ /* 0x000ea2000c1e1900 */
[----:B------:R0:W1:Y:S01]  /*0960*/  LDC.64 R8, c[0x4][R16] ;  /* 0x0100000010087b82 */ /* 0x0000620000000a00 */
[----:B------:R-:W3:Y:S01]  /*0970*/  LDCU.64 UR4, c[0x4][0x10] ;  /* 0x01000200ff0477ac */ /* 0x000ee20008000a00 */
[----:B------:R-:W-:Y:S01]  /*0980*/  IMAD.MOV.U32 R6, RZ, RZ, R18 ;  /* 0x000000ffff067224 */ /* 0x000fe200078e0012 */
[----:B------:R-:W-:Y:S01]  /*0990*/  MOV R7, R2 ;  /* 0x0000000200077202 */ /* 0x000fe20000000f00 */
[----:B---3--:R-:W-:Y:S02]  /*09a0*/  IMAD.U32 R4, RZ, RZ, UR4 ;  /* 0x00000004ff047e24 */ /* 0x008fe4000f8e00ff */
[----:B------:R-:W-:Y:S01]  /*09b0*/  IMAD.U32 R5, RZ, RZ, UR5 ;  /* 0x00000005ff057e24 */ /* 0x000fe2000f8e00ff */
[----:B--2---:R-:W2:Y:S02]  /*09c0*/  F2F.F64.F32 R10, R0 ;  /* 0x00000000000a7310 */ /* 0x004ea40000201800 */
[----:B-12---:R0:W-:Y:S04]  /*09d0*/  STL.64 [R1], R10 ;  /* 0x0000000a01007387 */ /* 0x0061e80000100a00 */
[----:B------:R-:W-:-:S07]  /*09e0*/  LEPC R20, `(.L_x_13) ;  /* 0x000000001014794e */ /* 0x000fce0000000000 */
[----:B0-----:R-:W-:Y:S05]  /*09f0*/  CALL.ABS.NOINC R8 ;  /* 0x0000000008007343 */ /* 0x001fea0003c00000 */
.L_x_13:
        /* <DEDUP_REMOVED lines=13> */
.L_x_14:
        /* <DEDUP_REMOVED lines=13> */
.L_x_15:
[----:B------:R-:W-:Y:S02]  /*0ba0*/  R2UR UR4, R28 ;  /* 0x000000001c0472ca */ /* 0x000fe400000e0000 */
[----:B------:R-:W-:-:S13]  /*0bb0*/  R2UR UR5, R29 ;  /* 0x000000001d0572ca */ /* 0x000fda00000e0000 */
[----:B------:R-:W2:Y:S01]  /*0bc0*/  LDG.E R0, desc[UR4][R22.64+0x24] ;  /* 0x0000240416007981 */ /* 0x000ea2000c1e1900 */
[----:B------:R0:W1:Y:S01]  /*0bd0*/  LDC.64 R8, c[0x4][R16] ;  /* 0x0100000010087b82 */ /* 0x0000620000000a00 */
[----:B------:R-:W3:Y:S01]  /*0be0*/  LDCU.64 UR4, c[0x4][0x10] ;  /* 0x01000200ff0477ac */ /* 0x000ee20008000a00 */
[----:B------:R-:W-:Y:S01]  /*0bf0*/  MOV R6, R18 ;  /* 0x0000001200067202 */ /* 0x000fe20000000f00 */
[----:B------:R-:W-:Y:S02]  /*0c00*/  IMAD.MOV.U32 R7, RZ, RZ, R2 ;  /* 0x000000ffff077224 */ /* 0x000fe400078e0002 */
[----:B---3--:R-:W-:Y:S02]  /*0c10*/  IMAD.U32 R4, RZ, RZ, UR4 ;  /* 0x00000004ff047e24 */ /* 0x008fe4000f8e00ff */
[----:B------:R-:W-:Y:S01]  /*0c20*/  IMAD.U32 R5, RZ, RZ, UR5 ;  /* 0x00000005ff057e24 */ /* 0x000fe2000f8e00ff */
[----:B--2---:R-:W2:Y:S02]  /*0c30*/  F2F.F64.F32 R10, R0 ;  /* 0x00000000000a7310 */ /* 0x004ea40000201800 */
[----:B-12---:R0:W-:Y:S04]  /*0c40*/  STL.64 [R1], R10 ;  /* 0x0000000a01007387 */ /* 0x0061e80000100a00 */
[----:B------:R-:W-:-:S07]  /*0c50*/  LEPC R20, `(.L_x_16) ;  /* 0x000000001014794e */ /* 0x000fce0000000000 */
[----:B0-----:R-:W-:Y:S05]  /*0c60*/  CALL.ABS.NOINC R8 ;  /* 0x0000000008007343 */ /* 0x001fea0003c00000 */
.L_x_16:
        /* <DEDUP_REMOVED lines=13> */
.L_x_17:
        /* <DEDUP_REMOVED lines=13> */
.L_x_18:
        /* <DEDUP_REMOVED lines=13> */
.L_x_19:
        /* <DEDUP_REMOVED lines=13> */
.L_x_20:
[----:B------:R-:W-:Y:S01]  /*0fb0*/  VIADD R17, R17, 0x10 ;  /* 0x0000001011117836 */ /* 0x000fe20000000000 */
[----:B------:R-:W-:-:S04]  /*0fc0*/  IADD3 R22, P1, PT, R22, 0xc0, RZ ;  /* 0x000000c016167810 */ /* 0x000fc80007f3e0ff */
[----:B------:R-:W-:Y:S01]  /*0fd0*/  ISETP.NE.AND P0, PT, R17, RZ, PT ;  /* 0x000000ff1100720c */ /* 0x000fe20003f05270 */
[----:B------:R-:W-:-:S12]  /*0fe0*/  IMAD.X R23, RZ, RZ, R23, P1 ;  /* 0x000000ffff177224 */ /* 0x000fd800008e0617 */
[----:B------:R-:W-:Y:S05]  /*0ff0*/  @P0 BRA `(.L_x_21) ;  /* 0xfffffff000980947 */ /* 0x000fea000383ffff */
[----:B------:R-:W-:Y:S05]  /*1000*/  BSYNC.RECONVERGENT B6 ;  /* 0x0000000000067941 */ /* 0x000fea0003800200 */
.L_x_4:
[----:B------:R-:W1:Y:S02]  /*1010*/  LDCU UR4, c[0x0][0x38c] ;  /* 0x00007180ff0477ac */ /* 0x000e640008000800 */
[----:B-1----:R-:W-:-:S04]  /*1020*/  ULOP3.LUT UR4, UR4, 0xf, URZ, 0xc0, !UPT ;  /* 0x0000000f04047892 */ /* 0x002fc8000f8ec0ff */
[----:B------:R-:W-:-:S09]  /*1030*/  UISETP.NE.AND UP0, UPT, UR4, URZ, UPT ;  /* 0x000000ff0400728c */ /* 0x000fd2000bf05270 */
[----:B------:R-:W-:Y:S05]  /*1040*/  BRA.U !UP0, `(.L_x_22) ;  /* 0x0000000d08f07547 */ /* 0x000fea000b800000 */
[----:B------:R-:W1:Y:S01]  /*1050*/  LDCU UR5, c[0x0][0x2f8] ;  /* 0x00005f00ff0577ac */ /* 0x000e620008000800 */
[----:B------:R-:W-:-:S04]  /*1060*/  UIADD3 UR4, UPT, UPT, UR4, -0x1, URZ ;  /* 0xffffffff04047890 */ /* 0x000fc8000fffe0ff */
[----:B------:R-:W-:Y:S01]  /*1070*/  UISETP.GE.U32.AND UP0, UPT, UR4, 0x7, UPT ;  /* 0x000000070400788c */ /* 0x000fe2000bf06070 */
[----:B-1----:R-:W-:-:S08]  /*1080*/  VIADD R22, R18, -UR5 ;  /* 0x8000000512167c36 */ /* 0x002fd00008000000 */
[----:B------:R-:W-:Y:S05]  /*1090*/  BRA.U !UP0, `(.L_x_23) ;  /* 0x0000000508d07547 */ /* 0x000fea000b800000 */
[----:B------:R-:W1:Y:S01]  /*10a0*/  LDC.64 R10, c[0x0][0x380] ;  /* 0x0000e000ff0a7b82 */ /* 0x000e620000000a00 */
[----:B0-----:R-:W-:Y:S01]  /*10b0*/  R2UR UR4, R28 ;  /* 0x000000001c0472ca */ /* 0x001fe200000e0000 */
[----:B------:R-:W-:Y:S01]  /*10c0*/  IMAD.IADD R3, R26, 0x1, R19 ;  /* 0x000000011a037824 */ /* 0x000fe200078e0213 */
[----:B------:R-:W-:-:S03]  /*10d0*/  R2UR UR5, R29 ;  /* 0x000000001d0572ca */ /* 0x000fc600000e0000 */
[----:B-1----:R-:W-:-:S10]  /*10e0*/  IMAD.WIDE.U32 R10, R3, 0xc, R10 ;  /* 0x0000000c030a7825 */ /* 0x002fd400078e000a */
[----:B------:R-:W2:Y:S01]  /*10f0*/  LDG.E R10, desc[UR4][R10.64] ;  /* 0x000000040a0a7981 */ /* 0x000ea2000c1e1900 */
[----:B------:R-:W-:Y:S01]  /*1100*/  MOV R8, 0x0 ;  /* 0x0000000000087802 */ /* 0x000fe20000000f00 */
[----:B------:R-:W0:Y:S01]  /*1110*/  LDCU.64 UR4, c[0x4][0x10] ;  /* 0x01000200ff0477ac */ /* 0x000e220008000a00 */
[----:B------:R-:W-:Y:S02]  /*1120*/  IMAD.MOV.U32 R6, RZ, RZ, R18 ;  /* 0x000000ffff067224 */ /* 0x000fe400078e0012 */
[----:B------:R-:W-:Y:S02]  /*1130*/  IMAD.MOV.U32 R7, RZ, RZ, R2 ;  /* 0x000000ffff077224 */ /* 0x000fe400078e0002 */
[----:B------:R-:W1:Y:S01]  /*1140*/  LDC.64 R8, c[0x4][R8] ;  /* 0x0100000008087b82 */ /* 0x000e620000000a00 */
[----:B0-----:R-:W-:Y:S01]  /*1150*/  MOV R4, UR4 ;  /* 0x0000000400047c02 */ /* 0x001fe20008000f00 */
[----:B------:R-:W-:Y:S01]  /*1160*/  IMAD.U32 R5, RZ, RZ, UR5 ;  /* 0x00000005ff057e24 */ /* 0x000fe2000f8e00ff */
[----:B--2---:R-:W0:Y:S02]  /*1170*/  F2F.F64.F32 R12, R10 ;  /* 0x0000000a000c7310 */ /* 0x004e240000201800 */
[----:B01----:R0:W-:Y:S04]  /*1180*/  STL.64 [R22], R12 ;  /* 0x0000000c16007387 */ /* 0x0031e80000100a00 */
[----:B------:R-:W-:-:S07]  /*1190*/  LEPC R20, `(.L_x_24) ;  /* 0x000000001014794e */ /* 0x000fce0000000000 */
[----:B0-----:R-:W-:Y:S05]  /*11a0*/  CALL.ABS.NOINC R8 ;  /* 0x0000000008007343 */ /* 0x001fea0003c00000 */
.L_x_24:
[----:B------:R-:W0:Y:S01]  /*11b0*/  LDC.64 R30, c[0x0][0x380] ;  /* 0x0000e000ff1e7b82 */ /* 0x000e220000000a00 */
[----:B------:R-:W-:Y:S02]  /*11c0*/  IADD3 R3, P0, PT, R26, R19, RZ ;  /* 0x000000131a037210 */ /* 0x000fe40007f1e0ff */
[----:B------:R-:W-:Y:S02]  /*11d0*/  R2UR UR4, R28 ;  /* 0x000000001c0472ca */ /* 0x000fe400000e0000 */
[----:B------:R-:W-:Y:S01]  /*11e0*/  R2UR UR5, R29 ;  /* 0x000000001d0572ca */ /* 0x000fe200000e0000 */
[----:B------:R-:W-:Y:S02]  /*11f0*/  IMAD.X R0, RZ, RZ, RZ, P0 ;  /* 0x000000ffff007224 */ /* 0x000fe400000e06ff */
[----:B0-----:R-:W-:-:S04]  /*1200*/  IMAD.WIDE.U32 R30, R3, 0xc, R30 ;  /* 0x0000000c031e7825 */ /* 0x001fc800078e001e */
[----:B------:R-:W-:-:S04]  /*1210*/  IMAD R3, R0, 0xc, RZ ;  /* 0x0000000c00037824 */ /* 0x000fc800078e02ff */
[----:B------:R-:W-:-:S05]  /*1220*/  IMAD.IADD R31, R31, 0x1, R3 ;  /* 0x000000011f1f7824 */ /* 0x000fca00078e0203 */
        /* <DEDUP_REMOVED lines=12> */
.L_x_25:
        /* <DEDUP_REMOVED lines=13> */
.L_x_26:
        /* <DEDUP_REMOVED lines=13> */
.L_x_27:
        /* <DEDUP_REMOVED lines=13> */
.L_x_28:
        /* <DEDUP_REMOVED lines=13> */
.L_x_29:
        /* <DEDUP_REMOVED lines=13> */
.L_x_30:
[----:B------:R-:W-:Y:S02]  /*1700*/  R2UR UR4, R28 ;  /* 0x000000001c0472ca */ /* 0x000fe400000e0000 */
[----:B------:R-:W-:-:S13]  /*1710*/  R2UR UR5, R29 ;  /* 0x000000001d0572ca */ /* 0x000fda00000e0000 */
[----:B------:R-:W2:Y:S01]  /*1720*/  LDG.E R30, desc[UR4][R30.64+0x54] ;  /* 0x000054041e1e7981 */ /* 0x000ea2000c1e1900 */
[----:B------:R-:W0:Y:S01]  /*1730*/  LDC.64 R16, c[0x4][R16] ;  /* 0x0100000010107b82 */ /* 0x000e220000000a00 */
[----:B------:R-:W1:Y:S01]  /*1740*/  LDCU.64 UR4, c[0x4][0x10] ;  /* 0x01000200ff0477ac */ /* 0x000e620008000a00 */
[----:B------:R-:W-:Y:S02]  /*1750*/  IMAD.MOV.U32 R6, RZ, RZ, R18 ;  /* 0x000000ffff067224 */ /* 0x000fe400078e0012 */
[----:B------:R-:W-:Y:S01]  /*1760*/  IMAD.MOV.U32 R7, RZ, RZ, R2 ;  /* 0x000000ffff077224 */ /* 0x000fe200078e0002 */
[----:B-1----:R-:W-:Y:S01]  /*1770*/  MOV R4, UR4 ;  /* 0x0000000400047c02 */ /* 0x002fe20008000f00 */
[----:B------:R-:W-:Y:S01]  /*1780*/  IMAD.U32 R5, RZ, RZ, UR5 ;  /* 0x00000005ff057e24 */ /* 0x000fe2000f8e00ff */
[----:B--2---:R-:W1:Y:S02]  /*1790*/  F2F.F64.F32 R8, R30 ;  /* 0x0000001e00087310 */ /* 0x004e640000201800 */
[----:B01----:R1:W-:Y:S04]  /*17a0*/  STL.64 [R22], R8 ;  /* 0x0000000816007387 */ /* 0x0033e80000100a00 */
[----:B------:R-:W-:-:S07]  /*17b0*/  LEPC R20, `(.L_x_31) ;  /* 0x000000001014794e */ /* 0x000fce0000000000 */
[----:B-1----:R-:W-:Y:S05]  /*17c0*/  CALL.ABS.NOINC R16 ;  /* 0x0000000010007343 */ /* 0x002fea0003c00000 */
.L_x_31:
[----:B------:R-:W-:-:S07]  /*17d0*/  VIADD R19, R19, 0x8 ;  /* 0x0000000813137836 */ /* 0x000fce0000000000 */
.L_x_23:
[----:B------:R-:W1:Y:S02]  /*17e0*/  LDCU UR4, c[0x0][0x38c] ;  /* 0x00007180ff0477ac */ /* 0x000e640008000800 */
[----:B-1----:R-:W-:-:S04]  /*17f0*/  ULOP3.LUT UR4, UR4, 0x7, URZ, 0xc0, !UPT ;  /* 0x0000000704047892 */ /* 0x002fc8000f8ec0ff */
[----:B------:R-:W-:-:S09]  /*1800*/  UISETP.NE.AND UP0, UPT, UR4, URZ, UPT ;  /* 0x000000ff0400728c */ /* 0x000fd2000bf05270 */
[----:B------:R-:W-:Y:S05]  /*1810*/  BRA.U !UP0, `(.L_x_22) ;  /* 0x0000000508fc7547 */ /* 0x000fea000b800000 */
[----:B------:R-:W-:-:S04]  /*1820*/  UIADD3 UR4, UPT, UPT, UR4, -0x1, URZ ;  /* 0xffffffff04047890 */ /* 0x000fc8000fffe0ff */
[----:B------:R-:W-:-:S09]  /*1830*/  UISETP.GE.U32.AND UP0, UPT, UR4, 0x3, UPT ;  /* 0x000000030400788c */ /* 0x000fd2000bf06070 */
        /* <DEDUP_REMOVED lines=12> */
[----:B0-----:R-:W-:Y:S02]  /*1900*/  IMAD.U32 R4, RZ, RZ, UR4 ;  /* 0x00000004ff047e24 */ /* 0x001fe4000f8e00ff */
[----:B------:R-:W-:Y:S01]  /*1910*/  IMAD.U32 R5, RZ, RZ, UR5 ;  /* 0x00000005ff057e24 */ /* 0x000fe2000f8e00ff */
[----:B--2---:R-:W0:Y:S02]  /*1920*/  F2F.F64.F32 R10, R0 ;  /* 0x00000000000a7310 */ /* 0x004e240000201800 */
[----:B01----:R0:W-:Y:S04]  /*1930*/  STL.64 [R22], R10 ;  /* 0x0000000a16007387 */ /* 0x0031e80000100a00 */
[----:B------:R-:W-:-:S07]  /*1940*/  LEPC R20, `(.L_x_33) ;  /* 0x000000001014794e */ /* 0x000fce0000000000 */
[----:B0-----:R-:W-:Y:S05]  /*1950*/  CALL.ABS.NOINC R8 ;  /* 0x0000000008007343 */ /* 0x001fea0003c00000 */
.L_x_33:
[----:B------:R-:W0:Y:S01]  /*1960*/  LDC.64 R4, c[0x0][0x380] ;  /* 0x0000e000ff047b82 */ /* 0x000e220000000a00 */
[----:B------:R-:W-:Y:S02]  /*1970*/  IADD3 R17, P0, PT, R26, R19, RZ ;  /* 0x000000131a117210 */ /* 0x000fe40007f1e0ff */
[----:B------:R-:W-:Y:S02]  /*1980*/  R2UR UR4, R28 ;  /* 0x000000001c0472ca */ /* 0x000fe400000e0000 */
[----:B------:R-:W-:Y:S02]  /*1990*/  IADD3.X R0, PT, PT, RZ, RZ, RZ, P0, !PT ;  /* 0x000000ffff007210 */ /* 0x000fe400007fe4ff */
[----:B------:R-:W-:-:S03]  /*19a0*/  R2UR UR5, R29 ;  /* 0x000000001d0572ca */ /* 0x000fc600000e0000 */
[----:B------:R-:W-:Y:S02]  /*19b0*/  IMAD R3, R0, 0xc, RZ ;  /* 0x0000000c00037824 */ /* 0x000fe400078e02ff */
[----:B0-----:R-:W-:-:S04]  /*19c0*/  IMAD.WIDE.U32 R16, R17, 0xc, R4 ;  /* 0x0000000c11107825 */ /* 0x001fc800078e0004 */
        /* <DEDUP_REMOVED lines=13> */
.L_x_34:
        /* <DEDUP_REMOVED lines=13> */
.L_x_35:
        /* <DEDUP_REMOVED lines=13> */
.L_x_36:
[----:B------:R-:W-:-:S07]  /*1c40*/  VIADD R19, R19, 0x4 ;  /* 0x0000000413137836 */ /* 0x000fce0000000000 */
.L_x_32:
[----:B------:R-:W-:-:S13]  /*1c50*/  ISETP.NE.AND P0, PT, R24, RZ, PT ;  /* 0x000000ff1800720c */ /* 0x000fda0003f05270 */
[----:B------:R-:W-:Y:S05]  /*1c60*/  @!P0 BRA `(.L_x_22) ;  /* 0x0000000000e88947 */ /* 0x000fea0003800000 */
        /* <DEDUP_REMOVED lines=8> */
[----:B------:R-:W-:Y:S01]  /*1cf0*/  ISETP.NE.AND P0, PT, R24, 0x1, PT ;  /* 0x000000011800780c */ /* 0x000fe20003f05270 */
[----:B------:R-:W-:Y:S02]  /*1d00*/  IMAD.MOV.U32 R6, RZ, RZ, R18 ;  /* 0x000000ffff067224 */ /* 0x000fe400078e0012 */
[----:B------:R-:W-:Y:S01]  /*1d10*/  IMAD.MOV.U32 R7, RZ, RZ, R2 ;  /* 0x000000ffff077224 */ /* 0x000fe200078e0002 */
[----:B------:R-:W1:Y:S01]  /*1d20*/  LDC.64 R8, c[0x4][R8] ;  /* 0x0100000008087b82 */ /* 0x000e620000000a00 */
[----:B------:R-:W-:Y:S01]  /*1d30*/  P2R R0, PR, RZ, 0x1 ;  /* 0x00000001ff007803 */ /* 0x000fe20000000000 */
[----:B0-----:R-:W-:Y:S02]  /*1d40*/  IMAD.U32 R4, RZ, RZ, UR4 ;  /* 0x00000004ff047e24 */ /* 0x001fe4000f8e00ff */
[----:B------:R-:W-:Y:S01]  /*1d50*/  IMAD.U32 R5, RZ, RZ, UR5 ;  /* 0x00000005ff057e24 */ /* 0x000fe2000f8e00ff */
[----:B--2---:R-:W0:Y:S02]  /*1d60*/  F2F.F64.F32 R12, R10 ;  /* 0x0000000a000c7310 */ /* 0x004e240000201800 */
[----:B01----:R0:W-:Y:S04]  /*1d70*/  STL.64 [R22], R12 ;  /* 0x0000000c16007387 */ /* 0x0031e80000100a00 */
[----:B------:R-:W-:-:S07]  /*1d80*/  LEPC R20, `(.L_x_37) ;  /* 0x000000001014794e */ /* 0x000fce0000000000 */
[----:B0-----:R-:W-:Y:S05]  /*1d90*/  CALL.ABS.NOINC R8 ;  /* 0x0000000008007343 */ /* 0x001fea0003c00000 */
.L_x_37:
[----:B------:R-:W-:-:S13]  /*1da0*/  ISETP.NE.AND P6, PT, R24, 0x1, PT ;  /* 0x000000011800780c */ /* 0x000fda0003fc5270 */
[----:B------:R-:W-:Y:S05]  /*1db0*/  @!P6 BRA `(.L_x_22) ;  /* 0x000000000094e947 */ /* 0x000fea0003800000 */
        /* <DEDUP_REMOVED lines=11> */
[----:B------:R-:W-:Y:S01]  /*1e70*/  ISETP.NE.AND P0, PT, R24, 0x2, PT ;  /* 0x000000021800780c */ /* 0x000fe20003f05270 */
[----:B------:R-:W-:Y:S01]  /*1e80*/  IMAD.MOV.U32 R6, RZ, RZ, R18 ;  /* 0x000000ffff067224 */ /* 0x000fe200078e0012 */
[----:B------:R1:W3:Y:S01]  /*1e90*/  LDC.64 R8, c[0x4][R19] ;  /* 0x0100000013087b82 */ /* 0x0002e20000000a00 */
[----:B------:R-:W-:Y:S02]  /*1ea0*/  IMAD.MOV.U32 R7, RZ, RZ, R2 ;  /* 0x000000ffff077224 */ /* 0x000fe400078e0002 */
[----:B0-----:R-:W-:Y:S02]  /*1eb0*/  IMAD.U32 R4, RZ, RZ, UR4 ;  /* 0x00000004ff047e24 */ /* 0x001fe4000f8e00ff */
[----:B------:R-:W-:Y:S01]  /*1ec0*/  IMAD.U32 R5, RZ, RZ, UR5 ;  /* 0x00000005ff057e24 */ /* 0x000fe2000f8e00ff */
[----:B--2---:R0:W2:Y:S02]  /*1ed0*/  F2F.F64.F32 R10, R0 ;  /* 0x00000000000a7310 */ /* 0x0040a40000201800 */
[----:B0-----:R-:W-:Y:S01]  /*1ee0*/  P2R R0, PR, RZ, 0x1 ;  /* 0x00000001ff007803 */ /* 0x001fe20000000000 */
[----:B--23--:R1:W-:Y:S06]  /*1ef0*/  STL.64 [R22], R10 ;  /* 0x0000000a16007387 */ /* 0x00c3ec0000100a00 */
[----:B------:R-:W-:-:S07]  /*1f00*/  LEPC R20, `(.L_x_38) ;  /* 0x000000001014794e */ /* 0x000fce0000000000 */
[----:B-1----:R-:W-:Y:S05]  /*1f10*/  CALL.ABS.NOINC R8 ;  /* 0x0000000008007343 */ /* 0x002fea0003c00000 */
.L_x_38:
[----:B------:R-:W-:-:S13]  /*1f20*/  ISETP.NE.AND P6, PT, R24, 0x2, PT ;  /* 0x000000021800780c */ /* 0x000fda0003fc5270 */
[----:B------:R-:W-:Y:S05]  /*1f30*/  @!P6 BRA `(.L_x_22) ;  /* 0x000000000034e947 */ /* 0x000fea0003800000 */
        /* <DEDUP_REMOVED lines=13> */
.L_x_22:
[----:B------:R-:W-:Y:S01]  /*2010*/  MOV R0, 0x0 ;  /* 0x0000000000007802 */ /* 0x000fe20000000f00 */
[----:B------:R-:W1:Y:S01]  /*2020*/  LDCU.64 UR4, c[0x4][0x18] ;  /* 0x01000300ff0477ac */ /* 0x000e620008000a00 */
[----:B------:R-:W-:Y:S02]  /*2030*/  CS2R R6, SRZ ;  /* 0x0000000000067805 */ /* 0x000fe4000001ff00 */
[----:B------:R2:W3:Y:S01]  /*2040*/  LDC.64 R8, c[0x4][R0] ;  /* 0x0100000000087b82 */ /* 0x0004e20000000a00 */
[----:B-1----:R-:W-:Y:S01]  /*2050*/  MOV R4, UR4 ;  /* 0x0000000400047c02 */ /* 0x002fe20008000f00 */
[----:B--2---:R-:W-:-:S07]  /*2060*/  IMAD.U32 R5, RZ, RZ, UR5 ;  /* 0x00000005ff057e24 */ /* 0x004fce000f8e00ff */
[----:B------:R-:W-:-:S07]  /*2070*/  LEPC R20, `(.L_x_39) ;  /* 0x000000001014794e */ /* 0x000fce0000000000 */
[----:B0--3--:R-:W-:Y:S05]  /*2080*/  CALL.ABS.NOINC R8 ;  /* 0x0000000008007343 */ /* 0x009fea0003c00000 */
.L_x_39:
[----:B------:R-:W0:Y:S01]  /*2090*/  LDCU UR4, c[0x0][0x388] ;  /* 0x00007100ff0477ac */ /* 0x000e220008000800 */
[----:B------:R-:W-:-:S05]  /*20a0*/  VIADD R25, R25, 0x1 ;  /* 0x0000000119197836 */ /* 0x000fca0000000000 */
[----:B0-----:R-:W-:-:S13]  /*20b0*/  ISETP.NE.AND P0, PT, R25, UR4, PT ;  /* 0x0000000419007c0c */ /* 0x001fda000bf05270 */
[----:B------:R-:W-:Y:S05]  /*20c0*/  @P0 BRA `(.L_x_40) ;  /* 0xffffffe000300947 */ /* 0x000fea000383ffff */
[----:B------:R-:W-:Y:S05]  /*20d0*/  BSYNC.RECONVERGENT B7 ;  /* 0x0000000000077941 */ /* 0x000fea0003800200 */
.L_x_3:
[----:B------:R-:W-:Y:S05]  /*20e0*/  BRA `(.L_x_41) ;  /* 0x0000000000e47947 */ /* 0x000fea0003800000 */
.L_x_2:
[C---:B------:R-:W-:Y:S02]  /*20f0*/  ISETP.GE.U32.AND P0, PT, R17.reuse, 0x4, PT ;  /* 0x000000041100780c */ /* 0x040fe40003f06070 */
[----:B------:R-:W-:-:S11]  /*2100*/  LOP3.LUT R18, R17, 0x3, RZ, 0xc0, !PT ;  /* 0x0000000311127812 */ /* 0x000fd600078ec0ff */
[----:B------:R-:W-:Y:S05]  /*2110*/  @!P0 BRA `(.L_x_42) ;  /* 0x0000000000988947 */ /* 0x000fea0003800000 */
[----:B------:R-:W-:Y:S01]  /*2120*/  BSSY.RECONVERGENT B6, `(.L_x_42) ;  /* 0x0000025000067945 */ /* 0x000fe20003800200 */
[----:B------:R-:W-:Y:S01]  /*2130*/  LOP3.LUT R17, R17, 0x7ffffffc, RZ, 0xc0, !PT ;  /* 0x7ffffffc11117812 */ /* 0x000fe200078ec0ff */
[----:B------:R-:W-:-:S07]  /*2140*/  IMAD.MOV.U32 R16, RZ, RZ, RZ ;  /* 0x000000ffff107224 */ /* 0x000fce00078e00ff */
.L_x_47:
[----:B------:R-:W-:Y:S01]  /*2150*/  MOV R2, 0x0 ;  /* 0x0000000000027802 */ /* 0x000fe20000000f00 */
[----:B------:R-:W0:Y:S01]  /*2160*/  LDCU.64 UR4, c[0x4][0x18] ;  /* 0x01000300ff0477ac */ /* 0x000e220008000a00 */
[----:B------:R-:W-:Y:S01]  /*2170*/  VIADD R16, R16, 0x4 ;  /* 0x0000000410107836 */ /* 0x000fe20000000000 */
[----:B------:R-:W-:Y:S01]  /*2180*/  CS2R R6, SRZ ;  /* 0x0000000000067805 */ /* 0x000fe2000001ff00 */
[----:B------:R1:W2:Y:S03]  /*2190*/  LDC.64 R8, c[0x4][R2] ;  /* 0x0100000002087b82 */ /* 0x0002a60000000a00 */
[----:B------:R-:W-:-:S04]  /*21a0*/  ISETP.NE.AND P0, PT, R16, R17, PT ;  /* 0x000000111000720c */ /* 0x000fc80003f05270 */
[----:B------:R-:W-:Y:S01]  /*21b0*/  P2R R19, PR, RZ, 0x1 ;  /* 0x00000001ff137803 */ /* 0x000fe20000000000 */
[----:B0-----:R-:W-:Y:S02]  /*21c0*/  IMAD.U32 R4, RZ, RZ, UR4 ;  /* 0x00000004ff047e24 */ /* 0x001fe4000f8e00ff */
[----:B-1----:R-:W-:-:S07]  /*21d0*/  IMAD.U32 R5, RZ, RZ, UR5 ;  /* 0x00000005ff057e24 */ /* 0x002fce000f8e00ff */
[----:B------:R-:W-:-:S07]  /*21e0*/  LEPC R20, `(.L_x_43) ;  /* 0x000000001014794e */ /* 0x000fce0000000000 */
[----:B--2---:R-:W-:Y:S05]  /*21f0*/  CALL.ABS.NOINC R8 ;  /* 0x0000000008007343 */ /* 0x004fea0003c00000 */
.L_x_43:
[----:B------:R0:W1:Y:S01]  /*2200*/  LDC.64 R8, c[0x4][R2] ;  /* 0x0100000002087b82 */ /* 0x0000620000000a00 */
[----:B------:R-:W2:Y:S01]  /*2210*/  LDCU.64 UR4, c[0x4][0x18] ;  /* 0x01000300ff0477ac */ /* 0x000ea20008000a00 */
[----:B------:R-:W-:Y:S01]  /*2220*/  CS2R R6, SRZ ;  /* 0x0000000000067805 */ /* 0x000fe2000001ff00 */
[----:B--2---:R-:W-:Y:S02]  /*2230*/  IMAD.U32 R4, RZ, RZ, UR4 ;  /* 0x00000004ff047e24 */ /* 0x004fe4000f8e00ff */
[----:B0-----:R-:W-:-:S07]  /*2240*/  IMAD.U32 R5, RZ, RZ, UR5 ;  /* 0x00000005ff057e24 */ /* 0x001fce000f8e00ff */
[----:B------:R-:W-:-:S07]  /*2250*/  LEPC R20, `(.L_x_44) ;  /* 0x000000001014794e */ /* 0x000fce0000000000 */
[----:B-1----:R-:W-:Y:S05]  /*2260*/  CALL.ABS.NOINC R8 ;  /* 0x0000000008007343 */ /* 0x002fea0003c00000 */
.L_x_44:
[----:B------:R0:W1:Y:S01]  /*2270*/  LDC.64 R8, c[0x4][R2] ;  /* 0x0100000002087b82 */ /* 0x0000620000000a00 */
[----:B------:R-:W2:Y:S01]  /*2280*/  LDCU.64 UR4, c[0x4][0x18] ;  /* 0x01000300ff0477ac */ /* 0x000ea20008000a00 */
[----:B------:R-:W-:Y:S01]  /*2290*/  CS2R R6, SRZ ;  /* 0x0000000000067805 */ /* 0x000fe2000001ff00 */
[----:B--2---:R-:W-:Y:S01]  /*22a0*/  IMAD.U32 R4, RZ, RZ, UR4 ;  /* 0x00000004ff047e24 */ /* 0x004fe2000f8e00ff */
[----:B0-----:R-:W-:-:S07]  /*22b0*/  MOV R5, UR5 ;  /* 0x0000000500057c02 */ /* 0x001fce0008000f00 */
[----:B------:R-:W-:-:S07]  /*22c0*/  LEPC R20, `(.L_x_45) ;  /* 0x000000001014794e */ /* 0x000fce0000000000 */
[----:B-1----:R-:W-:Y:S05]  /*22d0*/  CALL.ABS.NOINC R8 ;  /* 0x0000000008007343 */ /* 0x002fea0003c00000 */
.L_x_45:
[----:B------:R-:W0:Y:S01]  /*22e0*/  LDC.64 R2, c[0x4][R2] ;  /* 0x0100000002027b82 */ /* 0x000e220000000a00 */
[----:B------:R-:W1:Y:S01]  /*22f0*/  LDCU.64 UR4, c[0x4][0x18] ;  /* 0x01000300ff0477ac */ /* 0x000e620008000a00 */
[----:B------:R-:W-:Y:S01]  /*2300*/  CS2R R6, SRZ ;  /* 0x0000000000067805 */ /* 0x000fe2000001ff00 */
[----:B-1----:R-:W-:Y:S02]  /*2310*/  IMAD.U32 R4, RZ, RZ, UR4 ;  /* 0x00000004ff047e24 */ /* 0x002fe4000f8e00ff */
[----:B------:R-:W-:-:S07]  /*2320*/  IMAD.U32 R5, RZ, RZ, UR5 ;  /* 0x00000005ff057e24 */ /* 0x000fce000f8e00ff */
[----:B------:R-:W-:-:S07]  /*2330*/  LEPC R20, `(.L_x_46) ;  /* 0x000000001014794e */ /* 0x000fce0000000000 */
[----:B0-----:R-:W-:Y:S05]  /*2340*/  CALL.ABS.NOINC R2 ;  /* 0x0000000002007343 */ /* 0x001fea0003c00000 */
.L_x_46:
[----:B------:R-:W-:-:S13]  /*2350*/  ISETP.NE.AND P6, PT, R19, RZ, PT ;  /* 0x000000ff1300720c */ /* 0x000fda0003fc5270 */
[----:B------:R-:W-:Y:S05]  /*2360*/  @P6 BRA `(.L_x_47) ;  /* 0xfffffffc00786947 */ /* 0x000fea000383ffff */
[----:B------:R-:W-:Y:S05]  /*2370*/  BSYNC.RECONVERGENT B6 ;  /* 0x0000000000067941 */ /* 0x000fea0003800200 */
.L_x_42:
[----:B------:R-:W-:-:S13]  /*2380*/  ISETP.NE.AND P0, PT, R18, RZ, PT ;  /* 0x000000ff1200720c */ /* 0x000fda0003f05270 */
[----:B------:R-:W-:Y:S05]  /*2390*/  @!P0 BRA `(.L_x_41) ;  /* 0x0000000000388947 */ /* 0x000fea0003800000 */
[----:B------:R-:W-:-:S07]  /*23a0*/  IMAD.MOV.U32 R17, RZ, RZ, RZ ;  /* 0x000000ffff117224 */ /* 0x000fce00078e00ff */
.L_x_49:
[----:B------:R-:W0:Y:S01]  /*23b0*/  LDCU.64 UR4, c[0x4][0x18] ;  /* 0x01000300ff0477ac */ /* 0x000e220008000a00 */
[----:B------:R-:W-:Y:S01]  /*23c0*/  VIADD R17, R17, 0x1 ;  /* 0x0000000111117836 */ /* 0x000fe20000000000 */
[----:B------:R-:W-:Y:S02]  /*23d0*/  MOV R0, 0x0 ;  /* 0x0000000000007802 */ /* 0x000fe40000000f00 */
[----:B------:R-:W-:Y:S02]  /*23e0*/  CS2R R6, SRZ ;  /* 0x0000000000067805 */ /* 0x000fe4000001ff00 */
[----:B------:R-:W-:Y:S01]  /*23f0*/  ISETP.NE.AND P0, PT, R17, R18, PT ;  /* 0x000000121100720c */ /* 0x000fe20003f05270 */
[----:B------:R1:W2:Y:S03]  /*2400*/  LDC.64 R2, c[0x4][R0] ;  /* 0x0100000000027b82 */ /* 0x0002a60000000a00 */
[----:B-1----:R-:W-:Y:S01]  /*2410*/  P2R R0, PR, RZ, 0x1 ;  /* 0x00000001ff007803 */ /* 0x002fe20000000000 */
[----:B0-----:R-:W-:-:S02]  /*2420*/  IMAD.U32 R4, RZ, RZ, UR4 ;  /* 0x00000004ff047e24 */ /* 0x001fc4000f8e00ff */
[----:B------:R-:W-:-:S07]  /*2430*/  IMAD.U32 R5, RZ, RZ, UR5 ;  /* 0x00000005ff057e24 */ /* 0x000fce000f8e00ff */
[----:B------:R-:W-:-:S07]  /*2440*/  LEPC R20, `(.L_x_48) ;  /* 0x000000001014794e */ /* 0x000fce0000000000 */
[----:B--2---:R-:W-:Y:S05]  /*2450*/  CALL.ABS.NOINC R2 ;  /* 0x0000000002007343 */ /* 0x004fea0003c00000 */
.L_x_48:
[----:B------:R-:W-:-:S13]  /*2460*/  ISETP.NE.AND P6, PT, R17, R18, PT ;  /* 0x000000121100720c */ /* 0x000fda0003fc5270 */
[----:B------:R-:W-:Y:S05]  /*2470*/  @P6 BRA `(.L_x_49) ;  /* 0xfffffffc00cc6947 */ /* 0x000fea000383ffff */
.L_x_41:
[----:B------:R-:W-:Y:S05]  /*2480*/  BSYNC.RECONVERGENT B8 ;  /* 0x0000000000087941 */ /* 0x000fea0003800200 */
.L_x_1:
[----:B------:R-:W-:Y:S01]  /*2490*/  MOV R0, 0x0 ;  /* 0x0000000000007802 */ /* 0x000fe20000000f00 */
[----:B------:R-:W0:Y:S01]  /*24a0*/  LDCU.64 UR4, c[0x4][0x8] ;  /* 0x01000100ff0477ac */ /* 0x000e220008000a00 */
[----:B------:R-:W-:Y:S02]  /*24b0*/  CS2R R6, SRZ ;  /* 0x0000000000067805 */ /* 0x000fe4000001ff00 */
[----:B------:R1:W2:Y:S01]  /*24c0*/  LDC.64 R2, c[0x4][R0] ;  /* 0x0100000000027b82 */ /* 0x0002a20000000a00 */
[----:B0-----:R-:W-:Y:S02]  /*24d0*/  IMAD.U32 R4, RZ, RZ, UR4 ;  /* 0x00000004ff047e24 */ /* 0x001fe4000f8e00ff */
[----:B-1----:R-:W-:-:S07]  /*24e0*/  IMAD.U32 R5, RZ, RZ, UR5 ;  /* 0x00000005ff057e24 */ /* 0x002fce000f8e00ff */
[----:B------:R-:W-:-:S07]  /*24f0*/  LEPC R20, `(.L_x_50) ;  /* 0x000000001014794e */ /* 0x000fce0000000000 */
[----:B--2---:R-:W-:Y:S05]  /*2500*/  CALL.ABS.NOINC R2 ;  /* 0x0000000002007343 */ /* 0x004fea0003c00000 */
.L_x_50:
[----:B------:R-:W-:Y:S05]  /*2510*/  EXIT ;  /* 0x000000000000794d */ /* 0x000fea0003800000 */
.L_x_51:
[----:B------:R-:W-:-:S00]  /*2520*/  BRA `(.L_x_51) ;  /* 0xfffffffc00fc7947 */ /* 0x000fc0000383ffff */
[----:B------:R-:W-:-:S00]  /*2530*/  NOP ;  /* 0x0000000000007918 */ /* 0x000fc00000000000 */
        /* <DEDUP_REMOVED lines=12> */
.L_x_52:


//--------------------- .nv.global.init           --------------------------
	.section	.nv.global.init,"aw",@progbits
.nv.global.init:
	.type		$str$2,@object
	.size		$str$2,($str$1 - $str$2)
$str$2:
        /*0000*/ 	.byte	0x0a, 0x00
	.type		$str$1,@object
	.size		$str$1,($str - $str$1)
$str$1:
        /*0002*/ 	.byte	0x25, 0x66, 0x20, 0x7c, 0x00
	.type		$str,@object
	.size		$str,(.L_0 - $str)
$str:
        /*0007*/ 	.byte	0x2d, 0x2d, 0x2d, 0x2d, 0x2d, 0x2d, 0x2d, 0x2d, 0x2d, 0x2d, 0x2d, 0x2d, 0x2d, 0x2d, 0x2d, 0x2d
        /*0017*/ 	.byte	0x2d, 0x2d, 0x2d, 0x2d, 0x2d, 0x2d, 0x2d, 0x2d, 0x2d, 0x2d, 0x2d, 0x2d, 0x2d, 0x2d, 0x2d, 0x2d
        /*0027*/ 	.byte	0x2d, 0x2d, 0x2d, 0x2d, 0x2d, 0x2d, 0x2d, 0x2d, 0x2d, 0x2d, 0x2d, 0x2d, 0x2d, 0x2d, 0x2d, 0x2d
        /*0037*/ 	.byte	0x2d, 0x2d, 0x2d, 0x2d, 0x2d, 0x2d, 0x2d, 0x2d, 0x2d, 0x2d, 0x2d, 0x2d, 0x2d, 0x2d, 0x2d, 0x2d
        /*0047*/ 	.byte	0x2d, 0x2d, 0x2d, 0x2d, 0x2d, 0x2d, 0x0a, 0x00
.L_0:


//--------------------- .nv.shared.reserved.0     --------------------------
	.section	.nv.shared.reserved.0,"aw",@nobits
	.weak		__nv_reservedSMEM_offset_0_alias
	.size		__nv_reservedSMEM_offset_0_alias, 0, 64
	.other		__nv_reservedSMEM_offset_0_alias,@"STO_CUDA_RESERVED_SHARED STV_DEFAULT"
__nv_reservedSMEM_offset_0_alias:
	.zero		0
	.zero		64


//--------------------- .nv.constant0._Z4ddddP6float3ii --------------------------
	.section	.nv.constant0._Z4ddddP6float3ii,"a",@progbits
	.sectionflags	@""
	.align	4
.nv.constant0._Z4ddddP6float3ii:
	.zero		912


//--------------------- SYMBOLS --------------------------

	.type		.nv.reservedSmem.offset0,@object
	.size		.nv.reservedSmem.offset0,0x4
	.type		vprintf,@function
